	.headerflags	@"EF_CUDA_TEXMODE_UNIFIED EF_CUDA_64BIT_ADDRESS EF_CUDA_SM86 EF_CUDA_VIRTUAL_SM(EF_CUDA_SM86)"
	.elftype	@"ET_EXEC"


//--------------------- .nv.info                  --------------------------
	.section	.nv.info,"",@"SHT_CUDA_INFO"
	.align	4


	//----- nvinfo : EIATTR_REGCOUNT
	.align		4
        /*0000*/ 	.byte	0x04, 0x2f
        /*0002*/ 	.short	(.L_1 - .L_0)
	.align		4
.L_0:
        /*0004*/ 	.word	index@(triton_mm)
        /*0008*/ 	.word	0x000000ff


	//----- nvinfo : EIATTR_MIN_STACK_SIZE
	.align		4
.L_1:
        /*000c*/ 	.byte	0x04, 0x12
        /*000e*/ 	.short	(.L_3 - .L_2)
	.align		4
.L_2:
        /*0010*/ 	.word	index@(triton_mm)
        /*0014*/ 	.word	0x00000000


	//----- nvinfo : EIATTR_FRAME_SIZE
	.align		4
.L_3:
        /*0018*/ 	.byte	0x04, 0x11
        /*001a*/ 	.short	(.L_5 - .L_4)
	.align		4
.L_4:
        /*001c*/ 	.word	index@(triton_mm)
        /*0020*/ 	.word	0x00000000


	//----- nvinfo : EIATTR_MIN_STACK_SIZE
	.align		4
.L_5:
        /*0024*/ 	.byte	0x04, 0x12
        /*0026*/ 	.short	(.L_7 - .L_6)
	.align		4
.L_6:
        /*0028*/ 	.word	index@(triton_mm)
        /*002c*/ 	.word	0x00000000
.L_7:


//--------------------- .nv.info.triton_mm        --------------------------
	.section	.nv.info.triton_mm,"",@"SHT_CUDA_INFO"
	.sectionflags	@""
	.align	4


	//----- nvinfo : EIATTR_CUDA_API_VERSION
	.align		4
        /*0000*/ 	.byte	0x04, 0x37
        /*0002*/ 	.short	(.L_9 - .L_8)
.L_8:
        /*0004*/ 	.word	0x0000007c


	//----- nvinfo : EIATTR_SW2861232_WAR
	.align		4
.L_9:
        /*0008*/ 	.byte	0x01, 0x35
	.zero		2


	//----- nvinfo : EIATTR_PARAM_CBANK
	.align		4
        /*000c*/ 	.byte	0x04, 0x0a
        /*000e*/ 	.short	(.L_11 - .L_10)
	.align		4
.L_10:
        /*0010*/ 	.word	index@(.nv.constant0.triton_mm)
        /*0014*/ 	.short	0x0160
        /*0016*/ 	.short	0x0020


	//----- nvinfo : EIATTR_CBANK_PARAM_SIZE
	.align		4
.L_11:
        /*0018*/ 	.byte	0x03, 0x19
        /*001a*/ 	.short	0x0020


	//----- nvinfo : EIATTR_KPARAM_INFO
	.align		4
        /*001c*/ 	.byte	0x04, 0x17
        /*001e*/ 	.short	(.L_13 - .L_12)
.L_12:
        /*0020*/ 	.word	0x00000000
        /*0024*/ 	.short	0x0003
        /*0026*/ 	.short	0x0018
        /*0028*/ 	.byte	0x00, 0xf4, 0x21, 0x00


	//----- nvinfo : EIATTR_KPARAM_INFO
	.align		4
.L_13:
        /*002c*/ 	.byte	0x04, 0x17
        /*002e*/ 	.short	(.L_15 - .L_14)
.L_14:
        /*0030*/ 	.word	0x00000000
        /*0034*/ 	.short	0x0002
        /*0036*/ 	.short	0x0010
        /*0038*/ 	.byte	0x00, 0xf4, 0x21, 0x00


	//----- nvinfo : EIATTR_KPARAM_INFO
	.align		4
.L_15:
        /*003c*/ 	.byte	0x04, 0x17
        /*003e*/ 	.short	(.L_17 - .L_16)
.L_16:
        /*0040*/ 	.word	0x00000000
        /*0044*/ 	.short	0x0001
        /*0046*/ 	.short	0x0008
        /*0048*/ 	.byte	0x00, 0xf4, 0x21, 0x00


	//----- nvinfo : EIATTR_KPARAM_INFO
	.align		4
.L_17:
        /*004c*/ 	.byte	0x04, 0x17
        /*004e*/ 	.short	(.L_19 - .L_18)
.L_18:
        /*0050*/ 	.word	0x00000000
        /*0054*/ 	.short	0x0000
        /*0056*/ 	.short	0x0000
        /*0058*/ 	.byte	0x00, 0xf4, 0x21, 0x00


	//----- nvinfo : EIATTR_MAXREG_COUNT
	.align		4
.L_19:
        /*005c*/ 	.byte	0x03, 0x1b
        /*005e*/ 	.short	0x00ff


	//----- nvinfo : EIATTR_EXIT_INSTR_OFFSETS
	.align		4
        /*0060*/ 	.byte	0x04, 0x1c
        /*0062*/ 	.short	(.L_21 - .L_20)


	//   ....[0]....
.L_20:
        /*0064*/ 	.word	0x00003bf0


	//   ....[1]....
        /*0068*/ 	.word	0x00003c40


	//----- nvinfo : EIATTR_REQNTID
	.align		4
.L_21:
        /*006c*/ 	.byte	0x04, 0x10
        /*006e*/ 	.short	(.L_23 - .L_22)
.L_22:
        /*0070*/ 	.word	0x00000100
        /*0074*/ 	.word	0x00000001
        /*0078*/ 	.word	0x00000001
.L_23:


//--------------------- .nv.callgraph             --------------------------
	.section	.nv.callgraph,"",@"SHT_CUDA_CALLGRAPH"
	.align	4
	.sectionentsize	8
	.align		4
        /*0000*/ 	.word	0x00000000
	.align		4
        /*0004*/ 	.word	0xffffffff
	.align		4
        /*0008*/ 	.word	0x00000000
	.align		4
        /*000c*/ 	.word	0xfffffffe
	.align		4
        /*0010*/ 	.word	0x00000000
	.align		4
        /*0014*/ 	.word	0xfffffffd
	.align		4
        /*0018*/ 	.word	0x00000000
	.align		4
        /*001c*/ 	.word	0xfffffffc


//--------------------- .nv.rel.action            --------------------------
	.section	.nv.rel.action,"",@"SHT_CUDA_RELOCINFO"
	.align	8
	.sectionentsize	8
        /*0000*/ 	.byte	0x73, 0x00, 0x00, 0x00, 0x00, 0x00, 0x00, 0x00, 0x00, 0x00, 0x00, 0x11, 0x25, 0x00, 0x05, 0x36


//--------------------- .nv.constant0.triton_mm   --------------------------
	.section	.nv.constant0.triton_mm,"a",@progbits
	.sectionflags	@""
	.align	4
.nv.constant0.triton_mm:
	.zero		384


//--------------------- .text.triton_mm           --------------------------
	.section	.text.triton_mm,"ax",@progbits
	.sectionflags	@"SHF_BARRIERS=1"
	.sectioninfo	@"SHI_REGISTERS=255"
	.align	128
        .global         triton_mm
        .type           triton_mm,@function
        .size           triton_mm,(.L_x_2 - triton_mm)
        .other          triton_mm,@"STO_CUDA_ENTRY STV_DEFAULT"
triton_mm:
.text.triton_mm:
[----:B------:R-:W-:Y:S02]  /*0000*/  IMAD.MOV.U32 R1, RZ, RZ, c[0x0][0x28] ;  /* 0x00000a00ff017624 */ /* 0x000fe400078e00ff */
[----:B------:R-:W1:Y:S01]  /*0010*/  S2UR UR14, SR_CTAID.X ;  /* 0x00000000000e79c3 */ /* 0x000e620000002500 */
[----:B------:R-:W2:Y:S01]  /*0020*/  S2R R4, SR_CTAID.X ;  /* 0x0000000000047919 */ /* 0x000ea20000002500 */
[----:B------:R-:W-:Y:S01]  /*0030*/  CS2R R116, SRZ ;  /* 0x0000000000747805 */ /* 0x000fe2000001ff00 */
[----:B------:R-:W-:Y:S01]  /*0040*/  CS2R R118, SRZ ;  /* 0x0000000000767805 */ /* 0x000fe2000001ff00 */
[----:B------:R-:W-:Y:S01]  /*0050*/  CS2R R120, SRZ ;  /* 0x0000000000787805 */ /* 0x000fe2000001ff00 */
[----:B------:R-:W3:Y:S01]  /*0060*/  S2R R213, SR_TID.X ;  /* 0x0000000000d57919 */ /* 0x000ee20000002100 */
[----:B------:R-:W-:Y:S01]  /*0070*/  CS2R R122, SRZ ;  /* 0x00000000007a7805 */ /* 0x000fe2000001ff00 */
        /* <DEDUP_REMOVED lines=17> */
[----:B-1----:R-:W-:Y:S01]  /*0190*/  UIMAD.WIDE UR4, UR14, 0x2aaaaaab, URZ ;  /* 0x2aaaaaab0e0478a5 */ /* 0x002fe2000f8e023f */
[----:B------:R-:W-:Y:S01]  /*01a0*/  CS2R R94, SRZ ;  /* 0x00000000005e7805 */ /* 0x000fe2000001ff00 */
[----:B------:R-:W-:Y:S01]  /*01b0*/  UISETP.GE.AND UP1, UPT, UR14, URZ, UPT ;  /* 0x0000003f0e00728c */ /* 0x000fe2000bf26270 */
[----:B------:R-:W-:Y:S01]  /*01c0*/  CS2R R88, SRZ ;  /* 0x0000000000587805 */ /* 0x000fe2000001ff00 */
[----:B------:R-:W-:Y:S01]  /*01d0*/  USHF.R.U32.HI UR4, URZ, 0x1f, UR5 ;  /* 0x0000001f3f047899 */ /* 0x000fe20008011605 */
[C---:B---3--:R-:W-:Y:S01]  /*01e0*/  IMAD.SHL.U32 R20, R213.reuse, 0x10, RZ ;  /* 0x00000010d5147824 */ /* 0x048fe200078e00ff */
[----:B------:R-:W-:Y:S01]  /*01f0*/  LOP3.LUT R8, R213, 0x7, RZ, 0xc0, !PT ;  /* 0x00000007d5087812 */ /* 0x000fe200078ec0ff */
[----:B------:R-:W-:Y:S01]  /*0200*/  CS2R R90, SRZ ;  /* 0x00000000005a7805 */ /* 0x000fe2000001ff00 */
[----:B------:R-:W-:Y:S01]  /*0210*/  ULEA.HI.SX32 UR6, UR5, UR4, 0x1b ;  /* 0x0000000405067291 */ /* 0x000fe2000f8fda3f */
[----:B------:R-:W-:Y:S01]  /*0220*/  CS2R R84, SRZ ;  /* 0x0000000000547805 */ /* 0x000fe2000001ff00 */
[C---:B------:R-:W-:Y:S01]  /*0230*/  LOP3.LUT R219, R20.reuse, 0x70, RZ, 0xc0, !PT ;  /* 0x0000007014db7812 */ /* 0x040fe200078ec0ff */
[----:B------:R-:W-:Y:S01]  /*0240*/  UMOV UR4, 0xfffffff8 ;  /* 0xfffffff800047882 */ /* 0x000fe20000000000 */
[----:B------:R-:W-:Y:S01]  /*0250*/  CS2R R86, SRZ ;  /* 0x0000000000567805 */ /* 0x000fe2000001ff00 */
[----:B------:R-:W-:Y:S01]  /*0260*/  UIMAD UR4, UR6, UR4, 0x2 ;  /* 0x00000002060474a4 */ /* 0x000fe2000f8e0204 */
[----:B------:R-:W-:Y:S01]  /*0270*/  LOP3.LUT R219, R219, 0x10, R213, 0x78, !PT ;  /* 0x00000010dbdb7812 */ /* 0x000fe200078e78d5 */
[----:B------:R-:W-:Y:S01]  /*0280*/  UIMAD UR9, UR6, -0xc0, UR14 ;  /* 0xffffff40060978a4 */ /* 0x000fe2000f8e020e */
[----:B------:R-:W-:Y:S01]  /*0290*/  CS2R R80, SRZ ;  /* 0x0000000000507805 */ /* 0x000fe2000001ff00 */
[----:B------:R-:W-:Y:S01]  /*02a0*/  UISETP.LT.AND UP0, UPT, UR4, 0x8, UPT ;  /* 0x000000080400788c */ /* 0x000fe2000bf01270 */
[----:B------:R-:W-:Y:S01]  /*02b0*/  CS2R R82, SRZ ;  /* 0x0000000000527805 */ /* 0x000fe2000001ff00 */
[----:B------:R-:W-:Y:S01]  /*02c0*/  CS2R R76, SRZ ;  /* 0x00000000004c7805 */ /* 0x000fe2000001ff00 */
[----:B------:R-:W-:Y:S01]  /*02d0*/  CS2R R78, SRZ ;  /* 0x00000000004e7805 */ /* 0x000fe2000001ff00 */
[----:B------:R-:W-:Y:S01]  /*02e0*/  USEL UR7, UR4, 0x8, UP0 ;  /* 0x0000000804077887 */ /* 0x000fe20008000000 */
[----:B------:R-:W-:Y:S01]  /*02f0*/  IMAD.U32 R5, RZ, RZ, UR9 ;  /* 0x00000009ff057e24 */ /* 0x000fe2000f8e00ff */
[----:B------:R-:W-:Y:S01]  /*0300*/  CS2R R68, SRZ ;  /* 0x0000000000447805 */ /* 0x000fe2000001ff00 */
[----:B------:R-:W-:Y:S01]  /*0310*/  UMOV UR4, URZ ;  /* 0x0000003f00047c82 */ /* 0x000fe20008000000 */
[----:B------:R-:W-:Y:S01]  /*0320*/  CS2R R70, SRZ ;  /* 0x0000000000467805 */ /* 0x000fe2000001ff00 */
[----:B------:R-:W-:Y:S01]  /*0330*/  ULOP3.LUT UR9, UR9, UR7, URZ, 0x3c, !UPT ;  /* 0x0000000709097292 */ /* 0x000fe2000f8e3c3f */
[----:B------:R-:W-:Y:S01]  /*0340*/  IMAD.U32 R3, RZ, RZ, UR7 ;  /* 0x00000007ff037e24 */ /* 0x000fe2000f8e00ff */
[----:B------:R-:W-:Y:S01]  /*0350*/  IABS R5, R5 ;  /* 0x0000000500057213 */ /* 0x000fe20000000000 */
[----:B------:R-:W-:Y:S01]  /*0360*/  CS2R R36, SRZ ;  /* 0x0000000000247805 */ /* 0x000fe2000001ff00 */
[----:B------:R-:W-:Y:S01]  /*0370*/  UISETP.GE.AND UP0, UPT, UR9, URZ, UPT ;  /* 0x0000003f0900728c */ /* 0x000fe2000bf06270 */
[----:B------:R-:W-:Y:S01]  /*0380*/  CS2R R38, SRZ ;  /* 0x0000000000267805 */ /* 0x000fe2000001ff00 */
[-C--:B------:R-:W-:Y:S01]  /*0390*/  IABS R6, R3.reuse ;  /* 0x0000000300067213 */ /* 0x080fe20000000000 */
[----:B------:R1:W3:Y:S01]  /*03a0*/  R2UR UR11, R5 ;  /* 0x00000000050b73c2 */ /* 0x0002e200000e0000 */
[----:B------:R-:W-:Y:S01]  /*03b0*/  IABS R3, R3 ;  /* 0x0000000300037213 */ /* 0x000fe20000000000 */
[----:B------:R-:W-:Y:S01]  /*03c0*/  CS2R R40, SRZ ;  /* 0x0000000000287805 */ /* 0x000fe2000001ff00 */
[----:B------:R-:W-:Y:S01]  /*03d0*/  CS2R R42, SRZ ;  /* 0x00000000002a7805 */ /* 0x000fe2000001ff00 */
[----:B------:R-:W-:Y:S01]  /*03e0*/  CS2R R44, SRZ ;  /* 0x00000000002c7805 */ /* 0x000fe2000001ff00 */
[----:B------:R-:W-:Y:S01]  /*03f0*/  CS2R R46, SRZ ;  /* 0x00000000002e7805 */ /* 0x000fe2000001ff00 */
[----:B------:R-:W-:Y:S01]  /*0400*/  IMAD.MOV R3, RZ, RZ, -R3 ;  /* 0x000000ffff037224 */ /* 0x000fe200078e0a03 */
[----:B------:R-:W-:Y:S01]  /*0410*/  CS2R R48, SRZ ;  /* 0x0000000000307805 */ /* 0x000fe2000001ff00 */
[----:B------:R4:W1:Y:S01]  /*0420*/  R2UR UR15, R6 ;  /* 0x00000000060f73c2 */ /* 0x00086200000e0000 */
[----:B------:R-:W-:Y:S01]  /*0430*/  CS2R R50, SRZ ;  /* 0x0000000000327805 */ /* 0x000fe2000001ff00 */
[----:B------:R-:W-:Y:S01]  /*0440*/  CS2R R52, SRZ ;  /* 0x0000000000347805 */ /* 0x000fe2000001ff00 */
[----:B------:R-:W-:Y:S01]  /*0450*/  CS2R R54, SRZ ;  /* 0x0000000000367805 */ /* 0x000fe2000001ff00 */
[----:B------:R-:W-:Y:S01]  /*0460*/  CS2R R56, SRZ ;  /* 0x0000000000387805 */ /* 0x000fe2000001ff00 */
[----:B------:R-:W-:Y:S01]  /*0470*/  CS2R R58, SRZ ;  /* 0x00000000003a7805 */ /* 0x000fe2000001ff00 */
[----:B------:R-:W-:Y:S01]  /*0480*/  CS2R R60, SRZ ;  /* 0x00000000003c7805 */ /* 0x000fe2000001ff00 */
[----:B------:R-:W-:Y:S01]  /*0490*/  CS2R R62, SRZ ;  /* 0x00000000003e7805 */ /* 0x000fe2000001ff00 */
[----:B------:R2:W3:Y:S01]  /*04a0*/  R2UR UR13, R3 ;  /* 0x00000000030d73c2 */ /* 0x0004e200000e0000 */
[----:B----4-:R-:W-:Y:S01]  /*04b0*/  LOP3.LUT R6, R20, 0x60, RZ, 0xc0, !PT ;  /* 0x0000006014067812 */ /* 0x010fe200078ec0ff */
[----:B------:R-:W-:Y:S01]  /*04c0*/  CS2R R64, SRZ ;  /* 0x0000000000407805 */ /* 0x000fe2000001ff00 */
[----:B------:R-:W-:Y:S01]  /*04d0*/  CS2R R66, SRZ ;  /* 0x0000000000427805 */ /* 0x000fe2000001ff00 */
[----:B------:R-:W-:Y:S01]  /*04e0*/  CS2R R160, SRZ ;  /* 0x0000000000a07805 */ /* 0x000fe2000001ff00 */
[----:B------:R-:W-:Y:S01]  /*04f0*/  LOP3.LUT R6, R6, 0x10, R213, 0xf8, !PT ;  /* 0x0000001006067812 */ /* 0x000fe200078ef8d5 */
[----:B------:R-:W-:Y:S01]  /*0500*/  CS2R R162, SRZ ;  /* 0x0000000000a27805 */ /* 0x000fe2000001ff00 */
[----:B------:R-:W-:Y:S01]  /*0510*/  CS2R R180, SRZ ;  /* 0x0000000000b47805 */ /* 0x000fe2000001ff00 */
[----:B--2---:R-:W-:Y:S01]  /*0520*/  IMAD.SHL.U32 R3, R213, 0x2, RZ ;  /* 0x00000002d5037824 */ /* 0x004fe200078e00ff */
[----:B------:R-:W-:Y:S01]  /*0530*/  CS2R R182, SRZ ;  /* 0x0000000000b67805 */ /* 0x000fe2000001ff00 */
[----:B------:R-:W-:Y:S01]  /*0540*/  CS2R R176, SRZ ;  /* 0x0000000000b07805 */ /* 0x000fe2000001ff00 */
[----:B------:R-:W-:Y:S01]  /*0550*/  CS2R R178, SRZ ;  /* 0x0000000000b27805 */ /* 0x000fe2000001ff00 */
[----:B------:R-:W-:Y:S01]  /*0560*/  CS2R R140, SRZ ;  /* 0x00000000008c7805 */ /* 0x000fe2000001ff00 */
[----:B------:R-:W-:Y:S01]  /*0570*/  CS2R R142, SRZ ;  /* 0x00000000008e7805 */ /* 0x000fe2000001ff00 */
[----:B------:R-:W-:Y:S01]  /*0580*/  UMOV UR9, 0xffffffff ;  /* 0xffffffff00097882 */ /* 0x000fe20000000000 */
[----:B-1----:R-:W1:Y:S08]  /*0590*/  I2F.RP R0, UR15 ;  /* 0x0000000f00007d06 */ /* 0x002e700008209400 */
[----:B-1----:R-:W1:Y:S02]  /*05a0*/  MUFU.RCP R0, R0 ;  /* 0x0000000000007308 */ /* 0x002e640000001000 */
[----:B-1----:R-:W-:-:S02]  /*05b0*/  IADD3 R2, R0, 0xffffffe, RZ ;  /* 0x0ffffffe00027810 */ /* 0x002fc40007ffe0ff */
[----:B------:R-:W-:Y:S02]  /*05c0*/  IABS R0, R4 ;  /* 0x0000000400007213 */ /* 0x000fe40000000000 */
[----:B------:R-:W-:Y:S02]  /*05d0*/  SHF.R.U32.HI R4, RZ, 0x2, R213 ;  /* 0x00000002ff047819 */ /* 0x000fe400000116d5 */
[----:B------:R-:W1:Y:S01]  /*05e0*/  F2I.FTZ.U32.TRUNC.NTZ R2, R2 ;  /* 0x0000000200027305 */ /* 0x000e62000021f000 */
[----:B------:R2:W4:Y:S02]  /*05f0*/  R2UR UR12, R0 ;  /* 0x00000000000c73c2 */ /* 0x00052400000e0000 */
[----:B--2---:R-:W-:-:S04]  /*0600*/  LOP3.LUT R0, R20, 0x30, RZ, 0xc0, !PT ;  /* 0x0000003014007812 */ /* 0x004fc800078ec0ff */
[----:B------:R-:W-:Y:S02]  /*0610*/  LOP3.LUT R244, R0, 0x40, RZ, 0xfc, !PT ;  /* 0x0000004000f47812 */ /* 0x000fe400078efcff */
[----:B------:R-:W-:Y:S01]  /*0620*/  LOP3.LUT R0, R4, 0x10, RZ, 0xc0, !PT ;  /* 0x0000001004007812 */ /* 0x000fe200078ec0ff */
[----:B-1----:R1:W2:Y:S03]  /*0630*/  R2UR UR5, R2 ;  /* 0x00000000020573c2 */ /* 0x0022a600000e0000 */
[----:B------:R-:W-:-:S04]  /*0640*/  LOP3.LUT R7, R0, 0x8, R213, 0xf8, !PT ;  /* 0x0000000800077812 */ /* 0x000fc800078ef8d5 */
[----:B------:R-:W-:Y:S02]  /*0650*/  LOP3.LUT R9, R7, 0x20, R4, 0xf8, !PT ;  /* 0x0000002007097812 */ /* 0x000fe400078ef804 */
[----:B-1----:R-:W-:-:S04]  /*0660*/  LOP3.LUT R2, R20, 0x40, RZ, 0xc0, !PT ;  /* 0x0000004014027812 */ /* 0x002fc800078ec0ff */
[C---:B------:R-:W-:Y:S02]  /*0670*/  LOP3.LUT R217, R2.reuse, 0x10, R213, 0xf8, !PT ;  /* 0x0000001002d97812 */ /* 0x040fe400078ef8d5 */
[----:B------:R-:W-:Y:S02]  /*0680*/  LOP3.LUT R5, R2, 0x30, R3, 0xf8, !PT ;  /* 0x0000003002057812 */ /* 0x000fe400078ef803 */
[----:B------:R-:W-:Y:S02]  /*0690*/  LOP3.LUT R217, R244, R217, RZ, 0x3c, !PT ;  /* 0x000000d9f4d97212 */ /* 0x000fe400078e3cff */
[----:B------:R-:W-:Y:S02]  /*06a0*/  LOP3.LUT R244, R5, R244, RZ, 0x3c, !PT ;  /* 0x000000f405f47212 */ /* 0x000fe400078e3cff */
[----:B------:R-:W-:Y:S02]  /*06b0*/  LOP3.LUT R5, R0, 0xf, R213, 0xf8, !PT ;  /* 0x0000000f00057812 */ /* 0x000fe400078ef8d5 */
[----:B------:R-:W-:Y:S01]  /*06c0*/  LOP3.LUT R0, R213, 0x20, RZ, 0xc0, !PT ;  /* 0x00000020d5007812 */ /* 0x000fe200078ec0ff */
[----:B--2---:R-:W-:Y:S01]  /*06d0*/  UIADD3 UR8, URZ, -UR5, URZ ;  /* 0x800000053f087290 */ /* 0x004fe2000fffe03f */
[----:B------:R-:W-:-:S02]  /*06e0*/  LOP3.LUT R2, R5, 0x20, R4, 0xf8, !PT ;  /* 0x0000002005027812 */ /* 0x000fc400078ef804 */
[----:B------:R-:W-:Y:S01]  /*06f0*/  SHF.R.U32.HI R4, RZ, 0x3, R213 ;  /* 0x00000003ff047819 */ /* 0x000fe200000116d5 */
[----:B------:R-:W-:Y:S01]  /*0700*/  UIMAD UR8, UR8, UR15, URZ ;  /* 0x0000000f080872a4 */ /* 0x000fe2000f8e023f */
[----:B------:R-:W-:Y:S01]  /*0710*/  LOP3.LUT R5, R3, 0x30, RZ, 0xc0, !PT ;  /* 0x0000003003057812 */ /* 0x000fe200078ec0ff */
[----:B------:R-:W-:Y:S01]  /*0720*/  IMAD.SHL.U32 R7, R0, 0x2, RZ ;  /* 0x0000000200077824 */ /* 0x000fe200078e00ff */
[----:B------:R-:W-:Y:S01]  /*0730*/  LOP3.LUT R3, R20, 0x10, RZ, 0xc0, !PT ;  /* 0x0000001014037812 */ /* 0x000fe200078ec0ff */
[----:B------:R-:W-:Y:S01]  /*0740*/  UIMAD.WIDE.U32 UR4, UR5, UR8, UR4 ;  /* 0x00000008050472a5 */ /* 0x000fe2000f8e0004 */
[----:B------:R-:W-:Y:S01]  /*0750*/  SGXT.U32 R4, R4, 0x5 ;  /* 0x000000050404781a */ /* 0x000fe20000000000 */
[----:B------:R-:W-:Y:S01]  /*0760*/  IMAD.SHL.U32 R2, R2, 0x80, RZ ;  /* 0x0000008002027824 */ /* 0x000fe200078e00ff */
[--C-:B------:R-:W-:Y:S02]  /*0770*/  LOP3.LUT R216, R6, 0x60, R3.reuse, 0x1e, !PT ;  /* 0x0000006006d87812 */ /* 0x100fe400078e1e03 */
[----:B------:R-:W-:-:S02]  /*0780*/  LOP3.LUT R3, R20, 0x20, R3, 0x2e, !PT ;  /* 0x0000002014037812 */ /* 0x000fc400078e2e03 */
[----:B------:R-:W-:Y:S01]  /*0790*/  UMOV UR8, UR5 ;  /* 0x0000000500087c82 */ /* 0x000fe20008000000 */
[--C-:B------:R-:W-:Y:S01]  /*07a0*/  LOP3.LUT R214, R5, 0x70, R20.reuse, 0x78, !PT ;  /* 0x0000007005d67812 */ /* 0x100fe200078e7814 */
[----:B---3--:R-:W-:Y:S01]  /*07b0*/  UIMAD.WIDE.U32 UR4, UR8, UR11, URZ ;  /* 0x0000000b080472a5 */ /* 0x008fe2000f8e003f */
[----:B------:R-:W-:Y:S02]  /*07c0*/  LOP3.LUT R218, R3, 0x40, R20, 0xf8, !PT ;  /* 0x0000004003da7812 */ /* 0x000fe400078ef814 */
[----:B------:R-:W-:Y:S02]  /*07d0*/  LOP3.LUT R7, R214, R7, RZ, 0x3c, !PT ;  /* 0x00000007d6077212 */ /* 0x000fe400078e3cff */
[----:B------:R-:W-:Y:S02]  /*07e0*/  SHF.R.U32.HI R215, RZ, 0x2, R0 ;  /* 0x00000002ffd77819 */ /* 0x000fe40000011600 */
[----:B------:R-:W-:Y:S01]  /*07f0*/  UMOV UR10, UR5 ;  /* 0x00000005000a7c82 */ /* 0x000fe20008000000 */
[--C-:B------:R-:W-:Y:S01]  /*0800*/  LOP3.LUT R0, R9, 0x40, R8.reuse, 0xfe, !PT ;  /* 0x0000004009007812 */ /* 0x100fe200078efe08 */
[----:B------:R-:W-:Y:S01]  /*0810*/  UIMAD UR11, UR10, UR13, UR11 ;  /* 0x0000000d0a0b72a4 */ /* 0x000fe2000f8e020b */
[--C-:B------:R-:W-:Y:S01]  /*0820*/  LOP3.LUT R218, R218, 0x10, R213.reuse, 0x78, !PT ;  /* 0x00000010dada7812 */ /* 0x100fe200078e78d5 */
[----:B----4-:R-:W-:Y:S01]  /*0830*/  UIMAD.WIDE.U32 UR4, UR8, UR12, URZ ;  /* 0x0000000c080472a5 */ /* 0x010fe2000f8e003f */
[C---:B------:R-:W-:Y:S01]  /*0840*/  LOP3.LUT R213, R215.reuse, 0x7, R213, 0xf8, !PT ;  /* 0x00000007d7d57812 */ /* 0x040fe200078ef8d5 */
[----:B------:R-:W-:Y:S01]  /*0850*/  UISETP.GT.U32.AND UP4, UPT, UR15, UR11, UPT ;  /* 0x0000000b0f00728c */ /* 0x000fe2000bf84070 */
[----:B------:R-:W-:Y:S01]  /*0860*/  LOP3.LUT R215, R215, 0x40, R8, 0xfe, !PT ;  /* 0x00000040d7d77812 */ /* 0x000fe200078efe08 */
[----:B------:R-:W-:Y:S01]  /*0870*/  UIMAD UR5, UR5, UR13, UR12 ;  /* 0x0000000d050572a4 */ /* 0x000fe2000f8e020c */
[----:B------:R-:W-:Y:S01]  /*0880*/  IMAD.SHL.U32 R0, R0, 0x80, RZ ;  /* 0x0000008000007824 */ /* 0x000fe200078e00ff */
[----:B------:R-:W-:Y:S01]  /*0890*/  ULOP3.LUT UR4, URZ, UR7, URZ, 0x33, !UPT ;  /* 0x000000073f047292 */ /* 0x000fe2000f8e333f */
[----:B------:R-:W-:Y:S01]  /*08a0*/  IMAD.SHL.U32 R213, R213, 0x80, RZ ;  /* 0x00000080d5d57824 */ /* 0x000fe200078e00ff */
[----:B------:R-:W-:Y:S01]  /*08b0*/  UISETP.GT.U32.AND UP3, UPT, UR15, UR5, UPT ;  /* 0x000000050f00728c */ /* 0x000fe2000bf64070 */
[----:B------:R-:W-:Y:S01]  /*08c0*/  IMAD.SHL.U32 R215, R215, 0x80, RZ ;  /* 0x00000080d7d77824 */ /* 0x000fe200078e00ff */
[----:B------:R-:W-:Y:S01]  /*08d0*/  ULDC.64 UR12, c[0x0][0x118] ;  /* 0x00004600000c7ab9 */ /* 0x000fe20000000a00 */
[----:B------:R-:W-:Y:S01]  /*08e0*/  LOP3.LUT R252, R2, R219, RZ, 0xfc, !PT ;  /* 0x000000db02fc7212 */ /* 0x000fe200078efcff */
[----:B------:R-:W-:Y:S01]  /*08f0*/  UMOV UR8, 0x1 ;  /* 0x0000000100087882 */ /* 0x000fe20000000000 */
[C---:B------:R-:W-:Y:S01]  /*0900*/  LOP3.LUT R145, R214.reuse, R213, RZ, 0xfc, !PT ;  /* 0x000000d5d6917212 */ /* 0x040fe200078efcff */
[----:B------:R-:W-:Y:S01]  /*0910*/  @!UP4 UIADD3 UR11, UR11, -UR15, URZ ;  /* 0x8000000f0b0bc290 */ /* 0x000fe2000fffe03f */
[----:B------:R-:W-:Y:S01]  /*0920*/  LOP3.LUT R144, R214, R215, RZ, 0xfc, !PT ;  /* 0x000000d7d6907212 */ /* 0x000fe200078efcff */
[----:B------:R-:W-:Y:S01]  /*0930*/  @!UP4 UIADD3 UR10, UR10, 0x1, URZ ;  /* 0x000000010a0ac890 */ /* 0x000fe2000fffe03f */
[-C--:B------:R-:W-:Y:S01]  /*0940*/  LOP3.LUT R251, R218, R2.reuse, RZ, 0xfc, !PT ;  /* 0x00000002dafb7212 */ /* 0x080fe200078efcff */
[----:B------:R-:W-:Y:S01]  /*0950*/  UISETP.GE.U32.AND UP2, UPT, UR11, UR15, UPT ;  /* 0x0000000f0b00728c */ /* 0x000fe2000bf46070 */
[-C--:B------:R-:W-:Y:S01]  /*0960*/  LOP3.LUT R250, R217, R2.reuse, RZ, 0xfc, !PT ;  /* 0x00000002d9fa7212 */ /* 0x080fe200078efcff */
[----:B------:R-:W-:Y:S01]  /*0970*/  @!UP3 UIADD3 UR5, UR5, -UR15, URZ ;  /* 0x8000000f0505b290 */ /* 0x000fe2000fffe03f */
[----:B------:R-:W-:-:S02]  /*0980*/  LOP3.LUT R249, R216, R2, RZ, 0xfc, !PT ;  /* 0x00000002d8f97212 */ /* 0x000fc400078efcff */
[----:B------:R-:W-:Y:S01]  /*0990*/  LOP3.LUT R248, R0, R219, RZ, 0xfc, !PT ;  /* 0x000000db00f87212 */ /* 0x000fe200078efcff */
[----:B------:R-:W-:Y:S01]  /*09a0*/  UISETP.GT.U32.AND UP3, UPT, UR15, UR5, UPT ;  /* 0x000000050f00728c */ /* 0x000fe2000bf64070 */
[-C--:B------:R-:W-:Y:S02]  /*09b0*/  LOP3.LUT R247, R218, R0.reuse, RZ, 0xfc, !PT ;  /* 0x00000000daf77212 */ /* 0x080fe400078efcff */
[----:B------:R-:W-:Y:S02]  /*09c0*/  LOP3.LUT R246, R0, R217, RZ, 0xfc, !PT ;  /* 0x000000d900f67212 */ /* 0x000fe400078efcff */
[----:B------:R-:W-:Y:S01]  /*09d0*/  @UP2 UIADD3 UR10, UR10, 0x1, URZ ;  /* 0x000000010a0a2890 */ /* 0x000fe2000fffe03f */
[----:B------:R-:W-:Y:S01]  /*09e0*/  LOP3.LUT R245, R216, R0, RZ, 0xfc, !PT ;  /* 0x00000000d8f57212 */ /* 0x000fe200078efcff */
[----:B------:R-:W-:Y:S02]  /*09f0*/  UISETP.NE.AND UP2, UPT, UR7, URZ, UPT ;  /* 0x0000003f0700728c */ /* 0x000fe4000bf45270 */
[----:B------:R-:W-:-:S02]  /*0a00*/  @!UP0 UIADD3 UR10, -UR10, URZ, URZ ;  /* 0x0000003f0a0a8290 */ /* 0x000fc4000fffe13f */
[----:B------:R-:W-:Y:S02]  /*0a10*/  @!UP3 UIADD3 UR5, UR5, -UR15, URZ ;  /* 0x8000000f0505b290 */ /* 0x000fe4000fffe03f */
[----:B------:R-:W-:Y:S02]  /*0a20*/  USEL UR10, UR4, UR10, !UP2 ;  /* 0x0000000a040a7287 */ /* 0x000fe4000d000000 */
[----:B------:R-:W-:Y:S02]  /*0a30*/  @!UP1 UIADD3 UR5, -UR5, URZ, URZ ;  /* 0x0000003f05059290 */ /* 0x000fe4000fffe13f */
[----:B------:R-:W-:Y:S02]  /*0a40*/  USHF.L.U32 UR10, UR10, 0x7, URZ ;  /* 0x000000070a0a7899 */ /* 0x000fe4000800063f */
[----:B------:R-:W-:Y:S02]  /*0a50*/  USEL UR4, UR4, UR5, !UP2 ;  /* 0x0000000504047287 */ /* 0x000fe4000d000000 */
[----:B------:R-:W-:-:S02]  /*0a60*/  UMOV UR7, URZ ;  /* 0x0000003f00077c82 */ /* 0x000fc40008000000 */
[----:B------:R-:W-:Y:S01]  /*0a70*/  LOP3.LUT R12, R4, UR10, RZ, 0xfc, !PT ;  /* 0x0000000a040c7c12 */ /* 0x000fe2000f8efcff */
[----:B------:R-:W-:Y:S01]  /*0a80*/  ULEA UR4, UR6, UR4, 0x3 ;  /* 0x0000000406047291 */ /* 0x000fe2000f8e183f */
[----:B------:R-:W-:Y:S01]  /*0a90*/  IMAD.U32 R5, RZ, RZ, UR10 ;  /* 0x0000000aff057e24 */ /* 0x000fe2000f8e00ff */
[----:B------:R-:W-:Y:S01]  /*0aa0*/  UMOV UR5, URZ ;  /* 0x0000003f00057c82 */ /* 0x000fe20008000000 */
[----:B------:R-:W-:Y:S01]  /*0ab0*/  IMAD.U32 R13, RZ, RZ, UR10 ;  /* 0x0000000aff0d7e24 */ /* 0x000fe2000f8e00ff */
[----:B------:R-:W-:Y:S01]  /*0ac0*/  USHF.L.U32 UR14, UR4, 0x8, URZ ;  /* 0x00000008040e7899 */ /* 0x000fe2000800063f */
[----:B------:R-:W-:Y:S01]  /*0ad0*/  IMAD.HI R3, R12, 0x2aaaaaab, RZ ;  /* 0x2aaaaaab0c037827 */ /* 0x000fe200078e02ff */
[----:B------:R-:W-:Y:S01]  /*0ae0*/  USHF.R.S32.HI UR4, URZ, 0x17, UR4 ;  /* 0x000000173f047899 */ /* 0x000fe20008011404 */
[--C-:B------:R-:W-:Y:S01]  /*0af0*/  LOP3.LUT R14, R5, 0x40, R4.reuse, 0xfe, !PT ;  /* 0x00000040050e7812 */ /* 0x100fe200078efe04 */
[----:B------:R-:W-:Y:S01]  /*0b00*/  UMOV UR6, URZ ;  /* 0x0000003f00067c82 */ /* 0x000fe20008000000 */
[----:B------:R-:W-:Y:S01]  /*0b10*/  LOP3.LUT R13, R13, 0x20, R4, 0xfe, !PT ;  /* 0x000000200d0d7812 */ /* 0x000fe200078efe04 */
[----:B------:R-:W-:Y:S01]  /*0b20*/  USGXT UR4, UR4, 0x1 ;  /* 0x000000010404789a */ /* 0x000fe20008000200 */
[----:B------:R-:W-:Y:S01]  /*0b30*/  SHF.R.U32.HI R6, RZ, 0x1f, R3 ;  /* 0x0000001fff067819 */ /* 0x000fe20000011603 */
[----:B------:R-:W-:Y:S01]  /*0b40*/  IMAD.U32 R9, RZ, RZ, UR14 ;  /* 0x0000000eff097e24 */ /* 0x000fe2000f8e00ff */
[C---:B------:R-:W-:Y:S01]  /*0b50*/  LOP3.LUT R5, R4.reuse, UR14, RZ, 0xfc, !PT ;  /* 0x0000000e04057c12 */ /* 0x040fe2000f8efcff */
[----:B------:R-:W-:Y:S01]  /*0b60*/  IMAD.U32 R17, RZ, RZ, UR14 ;  /* 0x0000000eff117e24 */ /* 0x000fe2000f8e00ff */
[----:B------:R-:W-:Y:S01]  /*0b70*/  LEA.HI R19, R3, R6, RZ, 0x17 ;  /* 0x0000000603137211 */ /* 0x000fe200078fb8ff */
[----:B------:R-:W-:Y:S01]  /*0b80*/  IMAD R3, R4, 0x80, R7 ;  /* 0x0000008004037824 */ /* 0x000fe200078e0207 */
[----:B------:R-:W-:Y:S01]  /*0b90*/  PRMT R18, R14, 0x9910, RZ ;  /* 0x000099100e127816 */ /* 0x000fe200000000ff */
[----:B------:R-:W-:Y:S01]  /*0ba0*/  IMAD.U32 R22, RZ, RZ, UR4 ;  /* 0x00000004ff167e24 */ /* 0x000fe2000f8e00ff */
[----:B------:R-:W-:Y:S01]  /*0bb0*/  UMOV UR4, URZ ;  /* 0x0000003f00047c82 */ /* 0x000fe20008000000 */
[----:B------:R-:W-:-:S02]  /*0bc0*/  IMAD.U32 R7, RZ, RZ, UR14 ;  /* 0x0000000eff077e24 */ /* 0x000fc4000f8e00ff */
[----:B------:R-:W-:Y:S01]  /*0bd0*/  IMAD.U32 R11, RZ, RZ, UR14 ;  /* 0x0000000eff0b7e24 */ /* 0x000fe2000f8e00ff */
[----:B------:R-:W-:Y:S01]  /*0be0*/  LEA.HI R16, R22, R5, RZ, 0x9 ;  /* 0x0000000516107211 */ /* 0x000fe200078f48ff */
[----:B------:R-:W-:Y:S01]  /*0bf0*/  IMAD R19, R19, -0xc00, R12 ;  /* 0xfffff40013137824 */ /* 0x000fe200078e020c */
[--C-:B------:R-:W-:Y:S01]  /*0c00*/  LOP3.LUT R6, R7, 0x20, R4.reuse, 0xfe, !PT ;  /* 0x0000002007067812 */ /* 0x100fe200078efe04 */
[----:B------:R-:W-:Y:S01]  /*0c10*/  IMAD.U32 R21, RZ, RZ, UR14 ;  /* 0x0000000eff157e24 */ /* 0x000fe2000f8e00ff */
[--C-:B------:R-:W-:Y:S01]  /*0c20*/  LOP3.LUT R7, R9, 0x40, R4.reuse, 0xfe, !PT ;  /* 0x0000004009077812 */ /* 0x100fe200078efe04 */
[----:B------:R-:W-:Y:S01]  /*0c30*/  IMAD.U32 R23, RZ, RZ, UR14 ;  /* 0x0000000eff177e24 */ /* 0x000fe2000f8e00ff */
[--C-:B------:R-:W-:Y:S01]  /*0c40*/  LOP3.LUT R9, R17, 0x80, R4.reuse, 0xfe, !PT ;  /* 0x0000008011097812 */ /* 0x100fe200078efe04 */
[----:B------:R-:W-:Y:S01]  /*0c50*/  IMAD.U32 R15, RZ, RZ, UR10 ;  /* 0x0000000aff0f7e24 */ /* 0x000fe2000f8e00ff */
[----:B------:R-:W-:Y:S01]  /*0c60*/  LOP3.LUT R16, R16, 0xffe00, RZ, 0xc0, !PT ;  /* 0x000ffe0010107812 */ /* 0x000fe200078ec0ff */
[----:B------:R-:W-:Y:S01]  /*0c70*/  IMAD.U32 R25, RZ, RZ, UR14 ;  /* 0x0000000eff197e24 */ /* 0x000fe2000f8e00ff */
[----:B------:R-:W-:Y:S01]  /*0c80*/  LEA.HI R17, R22, R6, RZ, 0x9 ;  /* 0x0000000616117211 */ /* 0x000fe200078f48ff */
[----:B------:R-:W-:Y:S01]  /*0c90*/  IMAD R18, R18, 0x2aab, RZ ;  /* 0x00002aab12127824 */ /* 0x000fe200078e02ff */
[----:B------:R-:W-:Y:S01]  /*0ca0*/  LOP3.LUT R8, R11, 0x60, R4, 0xfe, !PT ;  /* 0x000000600b087812 */ /* 0x000fe200078efe04 */
[----:B------:R-:W-:Y:S01]  /*0cb0*/  IMAD.IADD R16, R5, 0x1, -R16 ;  /* 0x0000000105107824 */ /* 0x000fe200078e0a10 */
[----:B------:R-:W-:Y:S01]  /*0cc0*/  LEA.HI R12, R22, R7, RZ, 0x9 ;  /* 0x00000007160c7211 */ /* 0x000fe200078f48ff */
[----:B------:R-:W-:Y:S01]  /*0cd0*/  IMAD R19, R19, 0x3000, RZ ;  /* 0x0000300013137824 */ /* 0x000fe200078e02ff */
[----:B------:R-:W-:-:S02]  /*0ce0*/  LOP3.LUT R17, R17, 0xffe00, RZ, 0xc0, !PT ;  /* 0x000ffe0011117812 */ /* 0x000fc400078ec0ff */
[----:B------:R-:W-:Y:S02]  /*0cf0*/  LEA.HI R5, R22, R8, RZ, 0x9 ;  /* 0x0000000816057211 */ /* 0x000fe400078f48ff */
[----:B------:R-:W-:Y:S01]  /*0d00*/  LOP3.LUT R12, R12, 0xffe00, RZ, 0xc0, !PT ;  /* 0x000ffe000c0c7812 */ /* 0x000fe200078ec0ff */
[----:B------:R-:W-:Y:S01]  /*0d10*/  IMAD.IADD R17, R6, 0x1, -R17 ;  /* 0x0000000106117824 */ /* 0x000fe200078e0a11 */
[----:B------:R-:W-:Y:S02]  /*0d20*/  LOP3.LUT R5, R5, 0xffe00, RZ, 0xc0, !PT ;  /* 0x000ffe0005057812 */ /* 0x000fe400078ec0ff */
[----:B------:R-:W-:Y:S01]  /*0d30*/  LOP3.LUT R10, R21, 0xa0, R4, 0xfe, !PT ;  /* 0x000000a0150a7812 */ /* 0x000fe200078efe04 */
[----:B------:R-:W-:Y:S01]  /*0d40*/  IMAD.IADD R12, R7, 0x1, -R12 ;  /* 0x00000001070c7824 */ /* 0x000fe200078e0a0c */
[----:B------:R-:W-:Y:S01]  /*0d50*/  LEA.HI R6, R22, R9, RZ, 0x9 ;  /* 0x0000000916067211 */ /* 0x000fe200078f48ff */
[----:B------:R-:W-:Y:S01]  /*0d60*/  IMAD.IADD R5, R8, 0x1, -R5 ;  /* 0x0000000108057824 */ /* 0x000fe200078e0a05 */
[----:B------:R-:W-:Y:S01]  /*0d70*/  LEA.HI R7, R22, R10, RZ, 0x9 ;  /* 0x0000000a16077211 */ /* 0x000fe200078f48ff */
[----:B------:R-:W-:Y:S01]  /*0d80*/  IMAD R17, R17, 0x3000, RZ ;  /* 0x0000300011117824 */ /* 0x000fe200078e02ff */
[----:B------:R-:W-:-:S02]  /*0d90*/  LOP3.LUT R6, R6, 0xffe00, RZ, 0xc0, !PT ;  /* 0x000ffe0006067812 */ /* 0x000fc400078ec0ff */
[----:B------:R-:W-:Y:S02]  /*0da0*/  PRMT R8, R13, 0x9910, RZ ;  /* 0x000099100d087816 */ /* 0x000fe400000000ff */
[----:B------:R-:W-:Y:S01]  /*0db0*/  LOP3.LUT R7, R7, 0xffe00, RZ, 0xc0, !PT ;  /* 0x000ffe0007077812 */ /* 0x000fe200078ec0ff */
[----:B------:R-:W-:Y:S01]  /*0dc0*/  IMAD.IADD R6, R9, 0x1, -R6 ;  /* 0x0000000109067824 */ /* 0x000fe200078e0a06 */
[----:B------:R-:W-:Y:S01]  /*0dd0*/  LOP3.LUT R11, R23, 0xc0, R4, 0xfe, !PT ;  /* 0x000000c0170b7812 */ /* 0x000fe200078efe04 */
[----:B------:R-:W-:Y:S01]  /*0de0*/  IMAD.MOV.U32 R9, RZ, RZ, R8 ;  /* 0x000000ffff097224 */ /* 0x000fe200078e0008 */
[--C-:B------:R-:W-:Y:S01]  /*0df0*/  LOP3.LUT R15, R15, 0x60, R4.reuse, 0xfe, !PT ;  /* 0x000000600f0f7812 */ /* 0x100fe200078efe04 */
[----:B------:R-:W-:Y:S01]  /*0e00*/  IMAD.IADD R7, R10, 0x1, -R7 ;  /* 0x000000010a077824 */ /* 0x000fe200078e0a07 */
[----:B------:R-:W-:Y:S01]  /*0e10*/  LEA.HI R8, R22, R11, RZ, 0x9 ;  /* 0x0000000b16087211 */ /* 0x000fe200078f48ff */
[----:B------:R-:W-:Y:S01]  /*0e20*/  IMAD R10, R9, 0x2aab, RZ ;  /* 0x00002aab090a7824 */ /* 0x000fe200078e02ff */
[----:B------:R-:W-:Y:S01]  /*0e30*/  LOP3.LUT R4, R25, 0xe0, R4, 0xfe, !PT ;  /* 0x000000e019047812 */ /* 0x000fe200078efe04 */
[----:B------:R-:W-:Y:S01]  /*0e40*/  IMAD R7, R7, 0x3000, RZ ;  /* 0x0000300007077824 */ /* 0x000fe200078e02ff */
[----:B------:R-:W-:-:S02]  /*0e50*/  LOP3.LUT R8, R8, 0xffe00, RZ, 0xc0, !PT ;  /* 0x000ffe0008087812 */ /* 0x000fc400078ec0ff */
[----:B------:R-:W-:Y:S02]  /*0e60*/  SHF.R.S32.HI R10, RZ, 0x10, R10 ;  /* 0x00000010ff0a7819 */ /* 0x000fe4000001140a */
[----:B------:R-:W-:Y:S01]  /*0e70*/  PRMT R21, R15, 0x9910, RZ ;  /* 0x000099100f157816 */ /* 0x000fe200000000ff */
[----:B------:R-:W-:Y:S01]  /*0e80*/  IMAD.IADD R8, R11, 0x1, -R8 ;  /* 0x000000010b087824 */ /* 0x000fe200078e0a08 */
[----:B------:R-:W-:Y:S02]  /*0e90*/  LEA.HI R9, R22, R4, RZ, 0x9 ;  /* 0x0000000416097211 */ /* 0x000fe400078f48ff */
[----:B------:R-:W-:Y:S01]  /*0ea0*/  LOP3.LUT R23, R10, 0xffff, RZ, 0xc0, !PT ;  /* 0x0000ffff0a177812 */ /* 0x000fe200078ec0ff */
[----:B------:R-:W-:Y:S01]  /*0eb0*/  IMAD R21, R21, 0x2aab, RZ ;  /* 0x00002aab15157824 */ /* 0x000fe200078e02ff */
[----:B------:R-:W-:Y:S02]  /*0ec0*/  SHF.R.S32.HI R11, RZ, 0x10, R18 ;  /* 0x00000010ff0b7819 */ /* 0x000fe40000011412 */
[----:B------:R-:W-:-:S02]  /*0ed0*/  LOP3.LUT R9, R9, 0xffe00, RZ, 0xc0, !PT ;  /* 0x000ffe0009097812 */ /* 0x000fc400078ec0ff */
[----:B------:R-:W-:Y:S02]  /*0ee0*/  SHF.R.U32.HI R10, RZ, 0xf, R23 ;  /* 0x0000000fff0a7819 */ /* 0x000fe40000011617 */
[----:B------:R-:W-:Y:S01]  /*0ef0*/  LOP3.LUT R25, R11, 0xffff, RZ, 0xc0, !PT ;  /* 0x0000ffff0b197812 */ /* 0x000fe200078ec0ff */
[----:B------:R-:W-:Y:S01]  /*0f00*/  IMAD.IADD R9, R4, 0x1, -R9 ;  /* 0x0000000104097824 */ /* 0x000fe200078e0a09 */
[----:B------:R-:W-:Y:S01]  /*0f10*/  LEA.HI R10, R23, R10, RZ, 0x17 ;  /* 0x0000000a170a7211 */ /* 0x000fe200078fb8ff */
[----:B------:R-:W-:Y:S01]  /*0f20*/  IMAD R23, R12, 0x3000, RZ ;  /* 0x000030000c177824 */ /* 0x000fe200078e02ff */
[----:B------:R-:W-:Y:S01]  /*0f30*/  SHF.R.S32.HI R18, RZ, 0x10, R21 ;  /* 0x00000010ff127819 */ /* 0x000fe20000011415 */
[----:B------:R-:W-:Y:S01]  /*0f40*/  IMAD R21, R16, 0x3000, RZ ;  /* 0x0000300010157824 */ /* 0x000fe200078e02ff */
[----:B------:R-:W-:Y:S01]  /*0f50*/  SHF.R.U32.HI R4, RZ, 0xf, R25 ;  /* 0x0000000fff047819 */ /* 0x000fe20000011619 */
[----:B------:R-:W-:Y:S01]  /*0f60*/  IMAD R9, R9, 0x3000, RZ ;  /* 0x0000300009097824 */ /* 0x000fe200078e02ff */
[----:B------:R-:W-:-:S02]  /*0f70*/  LOP3.LUT R12, R17, 0x70, R20, 0xf8, !PT ;  /* 0x00000070110c7812 */ /* 0x000fc400078ef814 */
[----:B------:R-:W-:Y:S02]  /*0f80*/  LOP3.LUT R18, R18, 0xffff, RZ, 0xc0, !PT ;  /* 0x0000ffff12127812 */ /* 0x000fe400078ec0ff */
[----:B------:R-:W-:Y:S01]  /*0f90*/  LEA.HI R4, R25, R4, RZ, 0x17 ;  /* 0x0000000419047211 */ /* 0x000fe200078fb8ff */
[----:B------:R-:W-:Y:S01]  /*0fa0*/  IMAD R25, R5, 0x3000, RZ ;  /* 0x0000300005197824 */ /* 0x000fe200078e02ff */
[----:B------:R-:W-:Y:S02]  /*0fb0*/  IADD3 R28, P6, R12, c[0x0][0x160], RZ ;  /* 0x000058000c1c7a10 */ /* 0x000fe40007fde0ff */
[----:B------:R-:W-:Y:S02]  /*0fc0*/  PRMT R10, R10, 0x9910, RZ ;  /* 0x000099100a0a7816 */ /* 0x000fe400000000ff */
[----:B------:R-:W-:Y:S02]  /*0fd0*/  SHF.R.U32.HI R11, RZ, 0xf, R18 ;  /* 0x0000000fff0b7819 */ /* 0x000fe40000011612 */
[----:B------:R-:W-:-:S02]  /*0fe0*/  LEA.HI.X.SX32 R29, R12, c[0x0][0x164], 0x1, P6 ;  /* 0x000059000c1d7a11 */ /* 0x000fc400030f0eff */
[----:B------:R-:W-:Y:S02]  /*0ff0*/  LOP3.LUT R5, R25, 0x70, R20, 0xf8, !PT ;  /* 0x0000007019057812 */ /* 0x000fe400078ef814 */
[----:B------:R-:W-:Y:S01]  /*1000*/  PRMT R12, R4, 0x9910, RZ ;  /* 0x00009910040c7816 */ /* 0x000fe200000000ff */
[----:B------:R-:W-:Y:S01]  /*1010*/  IMAD.MOV.U32 R4, RZ, RZ, R10 ;  /* 0x000000ffff047224 */ /* 0x000fe200078e000a */
[----:B------:R-:W-:Y:S02]  /*1020*/  LEA.HI R11, R18, R11, RZ, 0x17 ;  /* 0x0000000b120b7211 */ /* 0x000fe400078fb8ff */
[----:B------:R-:W-:Y:S01]  /*1030*/  IADD3 R32, P4, R5, c[0x0][0x160], RZ ;  /* 0x0000580005207a10 */ /* 0x000fe20007f9e0ff */
[----:B------:R-:W-:Y:S01]  /*1040*/  IMAD.MOV.U32 R10, RZ, RZ, R12 ;  /* 0x000000ffff0a7224 */ /* 0x000fe200078e000c */
[----:B------:R-:W-:Y:S01]  /*1050*/  PRMT R11, R11, 0x9910, RZ ;  /* 0x000099100b0b7816 */ /* 0x000fe200000000ff */
[----:B------:R-:W-:Y:S01]  /*1060*/  IMAD R4, R4, 0xc00, RZ ;  /* 0x00000c0004047824 */ /* 0x000fe200078e02ff */
[----:B------:R-:W-:Y:S01]  /*1070*/  LEA.HI.X.SX32 R33, R5, c[0x0][0x164], 0x1, P4 ;  /* 0x0000590005217a11 */ /* 0x000fe200020f0eff */
[----:B------:R-:W-:Y:S01]  /*1080*/  IMAD R5, R10, 0xc00, RZ ;  /* 0x00000c000a057824 */ /* 0x000fe200078e02ff */
[----:B------:R-:W-:Y:S01]  /*1090*/  LOP3.LUT R16, R21, 0x70, R20, 0xf8, !PT ;  /* 0x0000007015107812 */ /* 0x000fe200078ef814 */
[----:B------:R-:W-:-:S02]  /*10a0*/  IMAD.MOV R10, RZ, RZ, -R4 ;  /* 0x000000ffff0a7224 */ /* 0x000fc400078e0a04 */
[----:B------:R-:W-:Y:S01]  /*10b0*/  IMAD.MOV.U32 R4, RZ, RZ, R11 ;  /* 0x000000ffff047224 */ /* 0x000fe200078e000b */
[----:B------:R-:W-:Y:S01]  /*10c0*/  IADD3 R26, P2, R16, c[0x0][0x160], RZ ;  /* 0x00005800101a7a10 */ /* 0x000fe20007f5e0ff */
[----:B------:R-:W-:Y:S02]  /*10d0*/  IMAD.MOV R5, RZ, RZ, -R5 ;  /* 0x000000ffff057224 */ /* 0x000fe400078e0a05 */
[----:B------:R-:W-:Y:S01]  /*10e0*/  IMAD R4, R4, 0xc00, RZ ;  /* 0x00000c0004047824 */ /* 0x000fe200078e02ff */
[----:B------:R-:W-:Y:S01]  /*10f0*/  LEA.HI.X.SX32 R27, R16, c[0x0][0x164], 0x1, P2 ;  /* 0x00005900101b7a11 */ /* 0x000fe200010f0eff */
[----:B------:R-:W-:Y:S01]  /*1100*/  IMAD R11, R6, 0x3000, RZ ;  /* 0x00003000060b7824 */ /* 0x000fe200078e02ff */
[----:B------:R-:W-:Y:S01]  /*1110*/  PRMT R5, R5, 0x7710, RZ ;  /* 0x0000771005057816 */ /* 0x000fe200000000ff */
[----:B------:R-:W-:Y:S01]  /*1120*/  IMAD.MOV R4, RZ, RZ, -R4 ;  /* 0x000000ffff047224 */ /* 0x000fe200078e0a04 */
[----:B------:R-:W-:Y:S01]  /*1130*/  PRMT R6, R10, 0x7710, RZ ;  /* 0x000077100a067816 */ /* 0x000fe200000000ff */
[----:B------:R1:W-:Y:S01]  /*1140*/  LDGSTS.E.BYPASS.128 [R3], [R26.64] ;  /* 0x000000001a037fae */ /* 0x0003e2000b901c4c */
[----:B------:R-:W-:Y:S01]  /*1150*/  LOP3.LUT R16, R23, 0x70, R20, 0xf8, !PT ;  /* 0x0000007017107812 */ /* 0x000fe200078ef814 */
[----:B------:R-:W-:Y:S01]  /*1160*/  IMAD.IADD R14, R14, 0x1, R5 ;  /* 0x000000010e0e7824 */ /* 0x000fe200078e0205 */
[----:B------:R-:W-:Y:S01]  /*1170*/  PRMT R10, R4, 0x7710, RZ ;  /* 0x00007710040a7816 */ /* 0x000fe200000000ff */
[----:B------:R-:W-:Y:S01]  /*1180*/  IMAD.IADD R13, R13, 0x1, R6 ;  /* 0x000000010d0d7824 */ /* 0x000fe200078e0206 */
[--C-:B------:R-:W-:Y:S01]  /*1190*/  LOP3.LUT R4, R7, 0x70, R20.reuse, 0xf8, !PT ;  /* 0x0000007007047812 */ /* 0x100fe200078ef814 */
[----:B------:R-:W-:Y:S01]  /*11a0*/  IMAD R5, R8, 0x3000, RZ ;  /* 0x0000300008057824 */ /* 0x000fe200078e02ff */
[----:B------:R-:W-:Y:S01]  /*11b0*/  LOP3.LUT R6, R11, 0x70, R20, 0xf8, !PT ;  /* 0x000000700b067812 */ /* 0x000fe200078ef814 */
[----:B------:R-:W-:Y:S01]  /*11c0*/  IMAD.IADD R15, R15, 0x1, R10 ;  /* 0x000000010f0f7824 */ /* 0x000fe200078e020a */
[----:B------:R-:W-:Y:S01]  /*11d0*/  IADD3 R72, P0, R4, c[0x0][0x160], RZ ;  /* 0x0000580004487a10 */ /* 0x000fe20007f1e0ff */
[----:B------:R2:W-:Y:S01]  /*11e0*/  LDGSTS.E.BYPASS.128 [R3+0x1000], [R28.64] ;  /* 0x010000001c037fae */ /* 0x0005e2000b901c4c */
[----:B------:R-:W-:-:S02]  /*11f0*/  PRMT R14, R14, 0x9910, RZ ;  /* 0x000099100e0e7816 */ /* 0x000fc400000000ff */
[----:B------:R-:W-:Y:S02]  /*1200*/  IADD3 R34, P3, R6, c[0x0][0x160], RZ ;  /* 0x0000580006227a10 */ /* 0x000fe40007f7e0ff */
[----:B------:R-:W-:Y:S02]  /*1210*/  LEA.HI.X.SX32 R73, R4, c[0x0][0x164], 0x1, P0 ;  /* 0x0000590004497a11 */ /* 0x000fe400000f0eff */
[----:B------:R-:W-:Y:S02]  /*1220*/  PRMT R13, R13, 0x9910, RZ ;  /* 0x000099100d0d7816 */ /* 0x000fe400000000ff */
[----:B------:R-:W-:Y:S02]  /*1230*/  IADD3 R30, P5, R16, c[0x0][0x160], RZ ;  /* 0x00005800101e7a10 */ /* 0x000fe40007fbe0ff */
[----:B------:R-:W-:Y:S01]  /*1240*/  LOP3.LUT R4, R19, 0x70, R20, 0xf8, !PT ;  /* 0x0000007013047812 */ /* 0x000fe200078ef814 */
[----:B------:R-:W-:Y:S01]  /*1250*/  IMAD R13, R13, 0x3000, RZ ;  /* 0x000030000d0d7824 */ /* 0x000fe200078e02ff */
[----:B--2---:R-:W-:-:S02]  /*1260*/  LEA.HI.X.SX32 R29, R17, c[0x0][0x164], 0x1, P6 ;  /* 0x00005900111d7a11 */ /* 0x004fc400030f0eff */
[----:B------:R-:W-:Y:S01]  /*1270*/  PRMT R17, R15, 0x9910, RZ ;  /* 0x000099100f117816 */ /* 0x000fe200000000ff */
[----:B------:R-:W-:Y:S01]  /*1280*/  IMAD.MOV.U32 R15, RZ, RZ, R14 ;  /* 0x000000ffff0f7224 */ /* 0x000fe200078e000e */
[----:B------:R-:W-:Y:S02]  /*1290*/  LEA.HI.X.SX32 R35, R6, c[0x0][0x164], 0x1, P3 ;  /* 0x0000590006237a11 */ /* 0x000fe400018f0eff */
[--C-:B------:R-:W-:Y:S01]  /*12a0*/  LOP3.LUT R8, R5, 0x70, R20.reuse, 0xf8, !PT ;  /* 0x0000007005087812 */ /* 0x100fe200078ef814 */
[----:B------:R-:W-:Y:S01]  /*12b0*/  IMAD R15, R15, 0x3000, RZ ;  /* 0x000030000f0f7824 */ /* 0x000fe200078e02ff */
[----:B------:R-:W-:Y:S01]  /*12c0*/  LOP3.LUT R6, R9, 0x70, R20, 0xf8, !PT ;  /* 0x0000007009067812 */ /* 0x000fe200078ef814 */
[----:B------:R-:W-:Y:S01]  /*12d0*/  IMAD R17, R17, 0x3000, RZ ;  /* 0x0000300011117824 */ /* 0x000fe200078e02ff */
[----:B------:R-:W-:Y:S02]  /*12e0*/  LEA.HI.X.SX32 R31, R16, c[0x0][0x164], 0x1, P5 ;  /* 0x00005900101f7a11 */ /* 0x000fe400028f0eff */
[----:B------:R-:W-:-:S02]  /*12f0*/  IADD3 R138, P6, R4, c[0x0][0x168], RZ ;  /* 0x00005a00048a7a10 */ /* 0x000fc40007fde0ff */
[----:B------:R-:W-:Y:S01]  /*1300*/  IADD3 R74, P1, R8, c[0x0][0x160], RZ ;  /* 0x00005800084a7a10 */ /* 0x000fe20007f3e0ff */
[----:B------:R2:W-:Y:S01]  /*1310*/  LDGSTS.E.BYPASS.128 [R3+0x2000], [R30.64] ;  /* 0x020000001e037fae */ /* 0x0005e2000b901c4c */
[----:B-1----:R-:W-:Y:S02]  /*1320*/  LEA.HI.X.SX32 R27, R21, c[0x0][0x164], 0x1, P2 ;  /* 0x00005900151b7a11 */ /* 0x002fe400010f0eff */
[----:B------:R-:W-:Y:S01]  /*1330*/  IADD3 R136, P2, R6, c[0x0][0x160], RZ ;  /* 0x0000580006887a10 */ /* 0x000fe20007f5e0ff */
[----:B------:R1:W-:Y:S01]  /*1340*/  LDGSTS.E.BYPASS.128 [R3+0x3000], [R32.64] ;  /* 0x0300000020037fae */ /* 0x0003e2000b901c4c */
[----:B------:R-:W-:Y:S02]  /*1350*/  LEA.HI.X.SX32 R139, R4, c[0x0][0x16c], 0x1, P6 ;  /* 0x00005b00048b7a11 */ /* 0x000fe400030f0eff */
[----:B------:R-:W-:Y:S01]  /*1360*/  LEA.HI.X.SX32 R75, R8, c[0x0][0x164], 0x1, P1 ;  /* 0x00005900084b7a11 */ /* 0x000fe200008f0eff */
[----:B------:R3:W-:Y:S01]  /*1370*/  LDGSTS.E.BYPASS.128 [R3+0x4000], [R34.64] ;  /* 0x0400000022037fae */ /* 0x0007e2000b901c4c */
[----:B------:R-:W-:-:S02]  /*1380*/  LOP3.LUT R4, R13, 0x70, R20, 0xf8, !PT ;  /* 0x000000700d047812 */ /* 0x000fc400078ef814 */
[----:B------:R-:W-:Y:S01]  /*1390*/  LEA.HI.X.SX32 R137, R6, c[0x0][0x164], 0x1, P2 ;  /* 0x0000590006897a11 */ /* 0x000fe200010f0eff */
[----:B------:R4:W-:Y:S01]  /*13a0*/  LDGSTS.E.BYPASS.128 [R3+0x5000], [R72.64] ;  /* 0x0500000048037fae */ /* 0x0009e2000b901c4c */
[--C-:B------:R-:W-:Y:S02]  /*13b0*/  LOP3.LUT R8, R15, 0x70, R20.reuse, 0xf8, !PT ;  /* 0x000000700f087812 */ /* 0x100fe400078ef814 */
[----:B------:R-:W-:Y:S01]  /*13c0*/  LOP3.LUT R6, R17, 0x70, R20, 0xf8, !PT ;  /* 0x0000007011067812 */ /* 0x000fe200078ef814 */
[----:B------:R4:W-:Y:S01]  /*13d0*/  LDGSTS.E.BYPASS.128 [R3+0x6000], [R74.64] ;  /* 0x060000004a037fae */ /* 0x0009e2000b901c4c */
[----:B-1----:R-:W-:Y:S02]  /*13e0*/  LEA.HI.X.SX32 R33, R25, c[0x0][0x164], 0x1, P4 ;  /* 0x0000590019217a11 */ /* 0x002fe400020f0eff */
[----:B--2---:R-:W-:Y:S01]  /*13f0*/  LEA.HI.X.SX32 R31, R23, c[0x0][0x164], 0x1, P5 ;  /* 0x00005900171f7a11 */ /* 0x004fe200028f0eff */
[----:B------:R1:W-:Y:S01]  /*1400*/  LDGSTS.E.BYPASS.128 [R3+0x7000], [R136.64] ;  /* 0x0700000088037fae */ /* 0x0003e2000b901c4c */
[----:B---3--:R-:W-:-:S02]  /*1410*/  LEA.HI.X.SX32 R35, R11, c[0x0][0x164], 0x1, P3 ;  /* 0x000059000b237a11 */ /* 0x008fc400018f0eff */
[----:B------:R-:W-:Y:S01]  /*1420*/  IADD3 R20, P3, R4, c[0x0][0x168], RZ ;  /* 0x00005a0004147a10 */ /* 0x000fe20007f7e0ff */
[----:B------:R-:W0:Y:S01]  /*1430*/  LDGDEPBAR ;  /* 0x00000000000079af */ /* 0x000e220000000000 */
[----:B------:R-:W-:Y:S01]  /*1440*/  IADD3 R22, P4, R8, c[0x0][0x168], RZ ;  /* 0x00005a0008167a10 */ /* 0x000fe20007f9e0ff */
[----:B------:R-:W-:Y:S01]  /*1450*/  CS2R R10, SRZ ;  /* 0x00000000000a7805 */ /* 0x000fe2000001ff00 */
[----:B------:R-:W-:Y:S01]  /*1460*/  IADD3 R24, P5, R6, c[0x0][0x168], RZ ;  /* 0x00005a0006187a10 */ /* 0x000fe20007fbe0ff */
[----:B------:R2:W-:Y:S01]  /*1470*/  LDGSTS.E.BYPASS.128 [R3+0x10000], [R138.64] ;  /* 0x100000008a037fae */ /* 0x0005e2000b901c4c */
[----:B------:R-:W-:Y:S02]  /*1480*/  LEA.HI.X.SX32 R21, R4, c[0x0][0x16c], 0x1, P3 ;  /* 0x00005b0004157a11 */ /* 0x000fe400018f0eff */
[----:B------:R-:W-:Y:S02]  /*1490*/  LEA.HI.X.SX32 R23, R8, c[0x0][0x16c], 0x1, P4 ;  /* 0x00005b0008177a11 */ /* 0x000fe400020f0eff */
[----:B------:R-:W-:Y:S01]  /*14a0*/  LEA.HI.X.SX32 R25, R6, c[0x0][0x16c], 0x1, P5 ;  /* 0x00005b0006197a11 */ /* 0x000fe200028f0eff */
[----:B------:R3:W-:Y:S01]  /*14b0*/  LDGSTS.E.BYPASS.128 [R3+0x11000], [R20.64] ;  /* 0x1100000014037fae */ /* 0x0007e2000b901c4c */
[----:B----4-:R-:W-:-:S02]  /*14c0*/  LEA.HI.X.SX32 R73, R7, c[0x0][0x164], 0x1, P0 ;  /* 0x0000590007497a11 */ /* 0x010fc400000f0eff */
[----:B------:R-:W-:Y:S01]  /*14d0*/  LEA.HI.X.SX32 R75, R5, c[0x0][0x164], 0x1, P1 ;  /* 0x00005900054b7a11 */ /* 0x000fe200008f0eff */
[----:B------:R4:W-:Y:S01]  /*14e0*/  LDGSTS.E.BYPASS.128 [R3+0x12000], [R22.64] ;  /* 0x1200000016037fae */ /* 0x0009e2000b901c4c */
[----:B-1----:R-:W-:Y:S01]  /*14f0*/  LEA.HI.X.SX32 R137, R9, c[0x0][0x164], 0x1, P2 ;  /* 0x0000590009897a11 */ /* 0x002fe200010f0eff */
[----:B------:R-:W-:Y:S01]  /*1500*/  CS2R R4, SRZ ;  /* 0x0000000000047805 */ /* 0x000fe2000001ff00 */
[----:B--2---:R-:W-:Y:S01]  /*1510*/  LEA.HI.X.SX32 R139, R19, c[0x0][0x16c], 0x1, P6 ;  /* 0x00005b00138b7a11 */ /* 0x004fe200030f0eff */
[----:B------:R1:W-:Y:S01]  /*1520*/  LDGSTS.E.BYPASS.128 [R3+0x13000], [R24.64] ;  /* 0x1300000018037fae */ /* 0x0003e2000b901c4c */
[----:B------:R-:W-:Y:S01]  /*1530*/  IADD3 R237, P0, R138, 0x100, RZ ;  /* 0x000001008aed7810 */ /* 0x000fe20007f1e0ff */
[----:B------:R-:W-:Y:S01]  /*1540*/  CS2R R6, SRZ ;  /* 0x0000000000067805 */ /* 0x000fe2000001ff00 */
[----:B------:R-:W-:Y:S01]  /*1550*/  IADD3 R235, P2, R136, 0x100, RZ ;  /* 0x0000010088eb7810 */ /* 0x000fe20007f5e0ff */
[----:B------:R-:W0:Y:S01]  /*1560*/  LDGDEPBAR ;  /* 0x00000000000079af */ /* 0x000e220000000000 */
[----:B---3--:R-:W-:Y:S01]  /*1570*/  LEA.HI.X.SX32 R21, R13, c[0x0][0x16c], 0x1, P3 ;  /* 0x00005b000d157a11 */ /* 0x008fe200018f0eff */
[----:B------:R-:W-:Y:S01]  /*1580*/  IMAD.X R236, RZ, RZ, R139, P0 ;  /* 0x000000ffffec7224 */ /* 0x000fe200000e068b */
[----:B------:R-:W-:Y:S01]  /*1590*/  IADD3 R233, P3, R74, 0x100, RZ ;  /* 0x000001004ae97810 */ /* 0x000fe20007f7e0ff */
[----:B------:R-:W-:Y:S01]  /*15a0*/  BAR.SYNC.DEFER_BLOCKING 0x0 ;  /* 0x0000000000007b1d */ /* 0x000fe20000010000 */
[----:B----4-:R-:W-:Y:S01]  /*15b0*/  LEA.HI.X.SX32 R23, R15, c[0x0][0x16c], 0x1, P4 ;  /* 0x00005b000f177a11 */ /* 0x010fe200020f0eff */
[----:B------:R-:W-:Y:S01]  /*15c0*/  IMAD.X R234, RZ, RZ, R137, P2 ;  /* 0x000000ffffea7224 */ /* 0x000fe200010e0689 */
[----:B------:R-:W-:Y:S01]  /*15d0*/  IADD3 R231, P4, R72, 0x100, RZ ;  /* 0x0000010048e77810 */ /* 0x000fe20007f9e0ff */
[----:B------:R-:W-:Y:S01]  /*15e0*/  IMAD.X R232, RZ, RZ, R75, P3 ;  /* 0x000000ffffe87224 */ /* 0x000fe200018e064b */
[----:B-1----:R-:W-:Y:S01]  /*15f0*/  LEA.HI.X.SX32 R25, R17, c[0x0][0x16c], 0x1, P5 ;  /* 0x00005b0011197a11 */ /* 0x002fe200028f0eff */
[----:B------:R-:W-:Y:S01]  /*1600*/  CS2R R8, SRZ ;  /* 0x0000000000087805 */ /* 0x000fe2000001ff00 */
[----:B------:R-:W-:Y:S01]  /*1610*/  IADD3 R229, P5, R34, 0x100, RZ ;  /* 0x0000010022e57810 */ /* 0x000fe20007fbe0ff */
[----:B------:R-:W-:Y:S01]  /*1620*/  IMAD.X R230, RZ, RZ, R73, P4 ;  /* 0x000000ffffe67224 */ /* 0x000fe200020e0649 */
[----:B------:R-:W-:Y:S01]  /*1630*/  IADD3 R227, P6, R32, 0x100, RZ ;  /* 0x0000010020e37810 */ /* 0x000fe20007fde0ff */
[----:B------:R-:W-:Y:S01]  /*1640*/  CS2R R12, SRZ ;  /* 0x00000000000c7805 */ /* 0x000fe2000001ff00 */
[----:B------:R-:W-:Y:S01]  /*1650*/  IADD3 R225, P0, R30, 0x100, RZ ;  /* 0x000001001ee17810 */ /* 0x000fe20007f1e0ff */
[----:B------:R-:W-:Y:S01]  /*1660*/  IMAD.X R228, RZ, RZ, R35, P5 ;  /* 0x000000ffffe47224 */ /* 0x000fe200028e0623 */
[----:B------:R-:W-:Y:S01]  /*1670*/  IADD3 R223, P1, R28, 0x100, RZ ;  /* 0x000001001cdf7810 */ /* 0x000fe20007f3e0ff */
[----:B------:R-:W-:Y:S01]  /*1680*/  CS2R R14, SRZ ;  /* 0x00000000000e7805 */ /* 0x000fe2000001ff00 */
[----:B------:R-:W-:Y:S01]  /*1690*/  IADD3 R221, P2, R26, 0x100, RZ ;  /* 0x000001001add7810 */ /* 0x000fe20007f5e0ff */
[----:B------:R-:W-:Y:S01]  /*16a0*/  CS2R R16, SRZ ;  /* 0x0000000000107805 */ /* 0x000fe2000001ff00 */
[----:B------:R-:W-:Y:S01]  /*16b0*/  IADD3 R243, P3, R24, 0x100, RZ ;  /* 0x0000010018f37810 */ /* 0x000fe20007f7e0ff */
[----:B------:R-:W-:Y:S01]  /*16c0*/  CS2R R18, SRZ ;  /* 0x0000000000127805 */ /* 0x000fe2000001ff00 */
[----:B------:R-:W-:Y:S01]  /*16d0*/  IADD3 R241, P4, R22, 0x100, RZ ;  /* 0x0000010016f17810 */ /* 0x000fe20007f9e0ff */
[----:B------:R-:W-:Y:S01]  /*16e0*/  IMAD.X R226, RZ, RZ, R33, P6 ;  /* 0x000000ffffe27224 */ /* 0x000fe200030e0621 */
[----:B------:R-:W-:Y:S01]  /*16f0*/  IADD3 R239, P5, R20, 0x100, RZ ;  /* 0x0000010014ef7810 */ /* 0x000fe20007fbe0ff */
[----:B------:R-:W-:Y:S01]  /*1700*/  IMAD.X R224, RZ, RZ, R31, P0 ;  /* 0x000000ffffe07224 */ /* 0x000fe200000e061f */
[----:B------:R-:W-:Y:S01]  /*1710*/  @!PT LDS RZ, [RZ] ;  /* 0x00000000fffff984 */ /* 0x000fe20000000800 */
[----:B------:R-:W-:Y:S01]  /*1720*/  @!PT LDS RZ, [RZ] ;  /* 0x00000000fffff984 */ /* 0x000fe20000000800 */
[----:B------:R-:W-:Y:S01]  /*1730*/  @!PT LDS RZ, [RZ] ;  /* 0x00000000fffff984 */ /* 0x000fe20000000800 */
[----:B------:R1:W-:Y:S01]  /*1740*/  LDGSTS.E.BYPASS.128 [R3+0x8000], [R26.64+0x80] ;  /* 0x080000801a037fae */ /* 0x0003e2000b901c4c */
[----:B------:R-:W-:-:S02]  /*1750*/  IMAD.X R222, RZ, RZ, R29, P1 ;  /* 0x000000ffffde7224 */ /* 0x000fc400008e061d */
[----:B------:R-:W-:Y:S01]  /*1760*/  IMAD.X R220, RZ, RZ, R27, P2 ;  /* 0x000000ffffdc7224 */ /* 0x000fe200010e061b */
[----:B------:R1:W-:Y:S01]  /*1770*/  LDGSTS.E.BYPASS.128 [R3+0x9000], [R28.64+0x80] ;  /* 0x090000801c037fae */ /* 0x0003e2000b901c4c */
[----:B------:R-:W-:Y:S02]  /*1780*/  IMAD.X R242, RZ, RZ, R25, P3 ;  /* 0x000000fffff27224 */ /* 0x000fe400018e0619 */
[----:B------:R-:W-:Y:S01]  /*1790*/  IMAD.X R240, RZ, RZ, R23, P4 ;  /* 0x000000fffff07224 */ /* 0x000fe200020e0617 */
[----:B------:R1:W-:Y:S01]  /*17a0*/  LDGSTS.E.BYPASS.128 [R3+0xa000], [R30.64+0x80] ;  /* 0x0a0000801e037fae */ /* 0x0003e2000b901c4c */
[----:B------:R-:W-:-:S03]  /*17b0*/  IMAD.X R238, RZ, RZ, R21, P5 ;  /* 0x000000ffffee7224 */ /* 0x000fc600028e0615 */
[----:B------:R1:W-:Y:S04]  /*17c0*/  LDGSTS.E.BYPASS.128 [R3+0xb000], [R32.64+0x80] ;  /* 0x0b00008020037fae */ /* 0x0003e8000b901c4c */
[----:B------:R1:W-:Y:S04]  /*17d0*/  LDGSTS.E.BYPASS.128 [R3+0xc000], [R34.64+0x80] ;  /* 0x0c00008022037fae */ /* 0x0003e8000b901c4c */
[----:B------:R1:W-:Y:S04]  /*17e0*/  LDGSTS.E.BYPASS.128 [R3+0xd000], [R72.64+0x80] ;  /* 0x0d00008048037fae */ /* 0x0003e8000b901c4c */
[----:B------:R1:W-:Y:S04]  /*17f0*/  LDGSTS.E.BYPASS.128 [R3+0xe000], [R74.64+0x80] ;  /* 0x0e0000804a037fae */ /* 0x0003e8000b901c4c */
[----:B------:R1:W-:Y:S04]  /*1800*/  LDGSTS.E.BYPASS.128 [R3+0xf000], [R136.64+0x80] ;  /* 0x0f00008088037fae */ /* 0x0003e8000b901c4c */
[----:B------:R-:W0:Y:S04]  /*1810*/  LDGDEPBAR ;  /* 0x00000000000079af */ /* 0x000e280000000000 */
[----:B------:R1:W-:Y:S04]  /*1820*/  LDGSTS.E.BYPASS.128 [R3+0x14000], [R138.64+0x80] ;  /* 0x140000808a037fae */ /* 0x0003e8000b901c4c */
[----:B------:R1:W-:Y:S04]  /*1830*/  LDGSTS.E.BYPASS.128 [R3+0x15000], [R20.64+0x80] ;  /* 0x1500008014037fae */ /* 0x0003e8000b901c4c */
[----:B------:R1:W-:Y:S04]  /*1840*/  LDGSTS.E.BYPASS.128 [R3+0x16000], [R22.64+0x80] ;  /* 0x1600008016037fae */ /* 0x0003e8000b901c4c */
[----:B------:R1:W-:Y:S04]  /*1850*/  LDGSTS.E.BYPASS.128 [R3+0x17000], [R24.64+0x80] ;  /* 0x1700008018037fae */ /* 0x0003e8000b901c4c */
[----:B------:R-:W0:Y:S02]  /*1860*/  LDGDEPBAR ;  /* 0x00000000000079af */ /* 0x000e240000000000 */
.L_x_0:
[----:B------:R-:W-:-:S04]  /*1870*/  DEPBAR.LE SB0, 0x2 ;  /* 0x000080800000791a */ /* 0x000fc80000000000 */
[----:B------:R-:W-:Y:S01]  /*1880*/  UIADD3 UR9, UR9, 0x1, URZ ;  /* 0x0000000109097890 */ /* 0x000fe2000fffe03f */
[----:B-1----:R-:W-:Y:S01]  /*1890*/  LOP3.LUT R21, R214, R213, RZ, 0xfc, !PT ;  /* 0x000000d5d6157212 */ /* 0x002fe200078efcff */
[----:B------:R-:W-:Y:S01]  /*18a0*/  IMAD.IADD R137, R2, 0x1, R218 ;  /* 0x0000000102897824 */ /* 0x000fe200078e02da */
[----:B------:R-:W-:Y:S01]  /*18b0*/  LOP3.LUT R24, R214, R215, RZ, 0xfc, !PT ;  /* 0x000000d7d6187212 */ /* 0x000fe200078efcff */
[----:B------:R-:W-:Y:S02]  /*18c0*/  UISETP.GE.AND UP0, UPT, UR9, 0x2, UPT ;  /* 0x000000020900788c */ /* 0x000fe4000bf06270 */
[----:B------:R-:W-:Y:S02]  /*18d0*/  UIADD3 UR8, UR8, 0x1, URZ ;  /* 0x0000000108087890 */ /* 0x000fe4000fffe03f */
[----:B------:R-:W-:Y:S02]  /*18e0*/  USEL UR9, UR9, URZ, !UP0 ;  /* 0x0000003f09097287 */ /* 0x000fe4000c000000 */
[----:B------:R-:W-:-:S02]  /*18f0*/  UISETP.GE.U32.AND UP0, UPT, UR4, 0x5e, UPT ;  /* 0x0000005e0400788c */ /* 0x000fc4000bf06070 */
[----:B------:R-:W-:Y:S01]  /*1900*/  ULEA UR11, UR9, 0x10000, 0xe ;  /* 0x00010000090b7891 */ /* 0x000fe2000f8e703f */
[----:B------:R-:W-:Y:S01]  /*1910*/  BAR.SYNC.DEFER_BLOCKING 0x0 ;  /* 0x0000000000007b1d */ /* 0x000fe20000010000 */
[----:B------:R-:W-:Y:S01]  /*1920*/  IMAD.U32 R212, RZ, RZ, UR9 ;  /* 0x00000009ffd47e24 */ /* 0x000fe2000f8e00ff */
[----:B------:R-:W-:Y:S02]  /*1930*/  UISETP.GE.AND UP1, UPT, UR8, 0x2, UPT ;  /* 0x000000020800788c */ /* 0x000fe4000bf26270 */
[----:B------:R-:W-:Y:S01]  /*1940*/  UISETP.GE.U32.AND.EX UP0, UPT, UR5, URZ, UPT, UP0 ;  /* 0x0000003f0500728c */ /* 0x000fe2000bf06100 */
[C---:B------:R-:W-:Y:S01]  /*1950*/  IMAD R20, R212.reuse, 0x8000, R252 ;  /* 0x00008000d4147824 */ /* 0x040fe200078e02fc */
[----:B------:R-:W-:Y:S01]  /*1960*/  IADD3 R0, R213, UR11, R214 ;  /* 0x0000000bd5007c10 */ /* 0x000fe2000fffe0d6 */
[C---:B------:R-:W-:Y:S01]  /*1970*/  IMAD R32, R212.reuse, 0x8000, R248 ;  /* 0x00008000d4207824 */ /* 0x040fe200078e02f8 */
[----:B------:R-:W-:Y:S01]  /*1980*/  USEL UR8, UR8, URZ, !UP1 ;  /* 0x0000003f08087287 */ /* 0x000fe2000c800000 */
[----:B------:R-:W-:Y:S01]  /*1990*/  IMAD R200, R212, 0x8000, R250 ;  /* 0x00008000d4c87824 */ /* 0x000fe200078e02fa */
[----:B------:R-:W-:Y:S01]  /*19a0*/  PLOP3.LUT P0, PT, PT, PT, UP0, 0x80, 0x0 ;  /* 0x000000000000781c */ /* 0x000fe20003f0f008 */
[----:B------:R-:W-:-:S04]  /*19b0*/  UIADD3 UR4, UP1, UR4, 0x1, URZ ;  /* 0x0000000104047890 */ /* 0x000fc8000ff3e03f */
[----:B------:R-:W-:Y:S01]  /*19c0*/  UIADD3.X UR5, URZ, UR5, URZ, UP1, !UPT ;  /* 0x000000053f057290 */ /* 0x000fe20008ffe43f */
[----:B------:R-:W-:Y:S04]  /*19d0*/  LDSM.16.M88.4 R72, [R21+UR11] ;  /* 0x0000000b1548783b */ /* 0x000fe80008000200 */
[----:B------:R-:W1:Y:S04]  /*19e0*/  LDSM.16.M88.4 R20, [R20] ;  /* 0x000000001414783b */ /* 0x000e680000000200 */
[----:B------:R-:W2:Y:S04]  /*19f0*/  LDSM.16.M88.4 R144, [R0+0x800] ;  /* 0x000800000090783b */ /* 0x000ea80000000200 */
[----:B------:R-:W3:Y:S04]  /*1a00*/  LDSM.16.M88.4 R148, [R0+0x1000] ;  /* 0x001000000094783b */ /* 0x000ee80000000200 */
[----:B------:R-:W4:Y:S04]  /*1a10*/  LDSM.16.M88.4 R152, [R0+0x1800] ;  /* 0x001800000098783b */ /* 0x000f280000000200 */
[----:B------:R1:W3:Y:S04]  /*1a20*/  LDSM.16.M88.4 R156, [R24+UR11] ;  /* 0x0000000b189c783b */ /* 0x0002e80008000200 */
[----:B------:R-:W4:Y:S04]  /*1a30*/  LDSM.16.M88.4 R164, [R0+0x2800] ;  /* 0x0028000000a4783b */ /* 0x000f280000000200 */
[----:B------:R-:W4:Y:S01]  /*1a40*/  LDSM.16.M88.4 R168, [R0+0x3000] ;  /* 0x0030000000a8783b */ /* 0x000f220000000200 */
[----:B-1----:R-:W-:-:S03]  /*1a50*/  IMAD R24, R212, 0x8000, R251 ;  /* 0x00008000d4187824 */ /* 0x002fc600078e02fb */
[----:B------:R1:W4:Y:S04]  /*1a60*/  LDSM.16.M88.4 R172, [R0+0x3800] ;  /* 0x0038000000ac783b */ /* 0x0003280000000200 */
[----:B------:R-:W4:Y:S01]  /*1a70*/  LDSM.16.M88.4 R32, [R32] ;  /* 0x000000002020783b */ /* 0x000f220000000200 */
[----:B-1----:R-:W-:-:S03]  /*1a80*/  IMAD R0, R212, 0x8000, R137 ;  /* 0x00008000d4007824 */ /* 0x002fc600078e0289 */
[----:B------:R-:W-:Y:S01]  /*1a90*/  LDSM.16.M88.4 R24, [R24] ;  /* 0x000000001818783b */ /* 0x000fe20000000200 */
[C---:B------:R-:W-:Y:S03]  /*1aa0*/  IMMA.16832.S8.S8.SAT R116, R20.reuse.ROW, R72.COL, R116 ;  /* 0x0000004814747237 */ /* 0x040fe60000445c74 */
[----:B------:R-:W-:Y:S04]  /*1ab0*/  LDSM.16.M88.4 R136, [R0+0x4000] ;  /* 0x004000000088783b */ /* 0x000fe80000000200 */
[----:B------:R-:W-:Y:S01]  /*1ac0*/  LDSM.16.M88.4 R208, [R0+0x6000] ;  /* 0x0060000000d0783b */ /* 0x000fe20000000200 */
[C---:B--2---:R-:W-:Y:S03]  /*1ad0*/  IMMA.16832.S8.S8.SAT R120, R20.reuse.ROW, R144.COL, R120 ;  /* 0x0000009014787237 */ /* 0x044fe60000445c78 */
[----:B------:R-:W-:Y:S05]  /*1ae0*/  LDSM.16.M88.4 R200, [R200] ;  /* 0x00000000c8c8783b */ /* 0x000fea0000000200 */
[C---:B---3--:R-:W-:Y:S08]  /*1af0*/  IMMA.16832.S8.S8.SAT R124, R20.reuse.ROW, R148.COL, R124 ;  /* 0x00000094147c7237 */ /* 0x048ff00000445c7c */
[C---:B----4-:R-:W-:Y:S08]  /*1b00*/  IMMA.16832.S8.S8.SAT R128, R20.reuse.ROW, R152.COL, R128 ;  /* 0x0000009814807237 */ /* 0x050ff00000445c80 */
[C---:B------:R-:W-:Y:S08]  /*1b10*/  IMMA.16832.S8.S8.SAT R132, R20.reuse.ROW, R156.COL, R132 ;  /* 0x0000009c14847237 */ /* 0x040ff00000445c84 */
[C---:B------:R-:W-:Y:S08]  /*1b20*/  IMMA.16832.S8.S8.SAT R112, R20.reuse.ROW, R164.COL, R112 ;  /* 0x000000a414707237 */ /* 0x040ff00000445c70 */
[C---:B------:R-:W-:Y:S08]  /*1b30*/  IMMA.16832.S8.S8.SAT R108, R20.reuse.ROW, R168.COL, R108 ;  /* 0x000000a8146c7237 */ /* 0x040ff00000445c6c */
[----:B------:R-:W-:Y:S07]  /*1b40*/  IMMA.16832.S8.S8.SAT R104, R20.ROW, R172.COL, R104 ;  /* 0x000000ac14687237 */ /* 0x000fee0000445c68 */
[----:B------:R-:W-:Y:S01]  /*1b50*/  IMAD.IADD R21, R219, 0x1, R2 ;  /* 0x00000001db157824 */ /* 0x000fe200078e0202 */
[----:B------:R-:W-:Y:S01]  /*1b60*/  IMMA.16832.S8.S8.SAT R100, R32.ROW, R72.COL, R100 ;  /* 0x0000004820647237 */ /* 0x000fe20000445c64 */
[----:B------:R-:W-:-:S02]  /*1b70*/  IMAD R20, R212, 0x8000, R247 ;  /* 0x00008000d4147824 */ /* 0x000fc400078e02f7 */
[----:B------:R-:W-:-:S04]  /*1b80*/  IMAD R188, R212, 0x8000, R21 ;  /* 0x00008000d4bc7824 */ /* 0x000fc800078e0215 */
[----:B------:R-:W-:Y:S01]  /*1b90*/  LDSM.16.M88.4 R20, [R20] ;  /* 0x000000001414783b */ /* 0x000fe20000000200 */
[C---:B------:R-:W-:Y:S03]  /*1ba0*/  IMMA.16832.S8.S8.SAT R96, R32.reuse.ROW, R144.COL, R96 ;  /* 0x0000009020607237 */ /* 0x040fe60000445c60 */
[----:B------:R-:W1:Y:S04]  /*1bb0*/  LDSM.16.M88.4 R184, [R188+0x4000] ;  /* 0x00400000bcb8783b */ /* 0x000e680000000200 */
[----:B------:R-:W2:Y:S01]  /*1bc0*/  LDSM.16.M88.4 R28, [R188+0x6000] ;  /* 0x00600000bc1c783b */ /* 0x000ea20000000200 */
[C---:B------:R-:W-:Y:S08]  /*1bd0*/  IMMA.16832.S8.S8.SAT R92, R32.reuse.ROW, R148.COL, R92 ;  /* 0x00000094205c7237 */ /* 0x040ff00000445c5c */
[C---:B------:R-:W-:Y:S08]  /*1be0*/  IMMA.16832.S8.S8.SAT R88, R32.reuse.ROW, R152.COL, R88 ;  /* 0x0000009820587237 */ /* 0x040ff00000445c58 */
[C---:B------:R-:W-:Y:S08]  /*1bf0*/  IMMA.16832.S8.S8.SAT R84, R32.reuse.ROW, R156.COL, R84 ;  /* 0x0000009c20547237 */ /* 0x040ff00000445c54 */
[C---:B------:R-:W-:Y:S08]  /*1c00*/  IMMA.16832.S8.S8.SAT R80, R32.reuse.ROW, R164.COL, R80 ;  /* 0x000000a420507237 */ /* 0x040ff00000445c50 */
[----:B------:R-:W-:Y:S08]  /*1c10*/  IMMA.16832.S8.S8.SAT R76, R32.ROW, R168.COL, R76 ;  /* 0x000000a8204c7237 */ /* 0x000ff00000445c4c */
[C---:B-1----:R-:W-:Y:S08]  /*1c20*/  IMMA.16832.S8.S8.SAT R36, R184.reuse.ROW, R72.COL, R36 ;  /* 0x00000048b8247237 */ /* 0x042ff00000445c24 */
[C---:B------:R-:W-:Y:S08]  /*1c30*/  IMMA.16832.S8.S8.SAT R40, R184.reuse.ROW, R144.COL, R40 ;  /* 0x00000090b8287237 */ /* 0x040ff00000445c28 */
[C---:B------:R-:W-:Y:S08]  /*1c40*/  IMMA.16832.S8.S8.SAT R44, R184.reuse.ROW, R148.COL, R44 ;  /* 0x00000094b82c7237 */ /* 0x040ff00000445c2c */
[C---:B------:R-:W-:Y:S08]  /*1c50*/  IMMA.16832.S8.S8.SAT R48, R184.reuse.ROW, R152.COL, R48 ;  /* 0x00000098b8307237 */ /* 0x040ff00000445c30 */
[C---:B------:R-:W-:Y:S08]  /*1c60*/  IMMA.16832.S8.S8.SAT R52, R184.reuse.ROW, R156.COL, R52 ;  /* 0x0000009cb8347237 */ /* 0x040ff00000445c34 */
[C---:B------:R-:W-:Y:S08]  /*1c70*/  IMMA.16832.S8.S8.SAT R56, R184.reuse.ROW, R164.COL, R56 ;  /* 0x000000a4b8387237 */ /* 0x040ff00000445c38 */
[----:B------:R-:W-:Y:S08]  /*1c80*/  IMMA.16832.S8.S8.SAT R60, R184.ROW, R168.COL, R60 ;  /* 0x000000a8b83c7237 */ /* 0x000ff00000445c3c */
[-C--:B------:R-:W-:Y:S08]  /*1c90*/  IMMA.16832.S8.S8.SAT R68, R32.ROW, R172.reuse.COL, R68 ;  /* 0x000000ac20447237 */ /* 0x080ff00000445c44 */
[----:B------:R-:W-:Y:S08]  /*1ca0*/  IMMA.16832.S8.S8.SAT R64, R184.ROW, R172.COL, R64 ;  /* 0x000000acb8407237 */ /* 0x000ff00000445c40 */
[----:B--2---:R-:W-:Y:S07]  /*1cb0*/  IMMA.16832.S8.S8.SAT R204, R28.ROW, R72.COL, R4 ;  /* 0x000000481ccc7237 */ /* 0x004fee0000445c04 */
[----:B------:R-:W-:Y:S01]  /*1cc0*/  IADD3 R4, R244, UR11, RZ ;  /* 0x0000000bf4047c10 */ /* 0x000fe2000fffe0ff */
[----:B------:R-:W-:Y:S01]  /*1cd0*/  IMMA.16832.S8.S8.SAT R36, R136.ROW, R74.COL, R36 ;  /* 0x0000004a88247237 */ /* 0x000fe20000445c24 */
[----:B------:R-:W-:Y:S01]  /*1ce0*/  IMAD.IADD R73, R2, 0x1, R217 ;  /* 0x0000000102497824 */ /* 0x000fe200078e02d9 */
[----:B------:R-:W-:-:S02]  /*1cf0*/  ULEA UR11, UR8, 0x10000, 0xe ;  /* 0x00010000080b7891 */ /* 0x000fc4000f8e703f */
[--C-:B------:R-:W-:Y:S02]  /*1d00*/  IMAD.IADD R72, R213, 0x1, R4.reuse ;  /* 0x00000001d5487824 */ /* 0x100fe400078e0204 */
[C---:B------:R-:W-:Y:S02]  /*1d10*/  IMAD R0, R212.reuse, 0x8000, R73 ;  /* 0x00008000d4007824 */ /* 0x040fe400078e0249 */
[C---:B------:R-:W-:Y:S01]  /*1d20*/  IMMA.16832.S8.S8.SAT R40, R136.reuse.ROW, R146.COL, R40 ;  /* 0x0000009288287237 */ /* 0x040fe20000445c28 */
[----:B------:R-:W-:Y:S07]  /*1d30*/  LDSM.16.M88.4 R32, [R72+0x3800] ;  /* 0x003800004820783b */ /* 0x000fee0000000200 */
[C---:B------:R-:W-:Y:S08]  /*1d40*/  IMMA.16832.S8.S8.SAT R44, R136.reuse.ROW, R150.COL, R44 ;  /* 0x00000096882c7237 */ /* 0x040ff00000445c2c */
[C---:B------:R-:W-:Y:S08]  /*1d50*/  IMMA.16832.S8.S8.SAT R48, R136.reuse.ROW, R154.COL, R48 ;  /* 0x0000009a88307237 */ /* 0x040ff00000445c30 */
[C---:B------:R-:W-:Y:S08]  /*1d60*/  IMMA.16832.S8.S8.SAT R52, R136.reuse.ROW, R158.COL, R52 ;  /* 0x0000009e88347237 */ /* 0x040ff00000445c34 */
[C---:B------:R-:W-:Y:S08]  /*1d70*/  IMMA.16832.S8.S8.SAT R56, R136.reuse.ROW, R166.COL, R56 ;  /* 0x000000a688387237 */ /* 0x040ff00000445c38 */
[----:B------:R-:W-:Y:S08]  /*1d80*/  IMMA.16832.S8.S8.SAT R60, R136.ROW, R170.COL, R60 ;  /* 0x000000aa883c7237 */ /* 0x000ff00000445c3c */
[C---:B------:R-:W-:Y:S08]  /*1d90*/  IMMA.16832.S8.S8.SAT R100, R20.reuse.ROW, R74.COL, R100 ;  /* 0x0000004a14647237 */ /* 0x040ff00000445c64 */
[C---:B------:R-:W-:Y:S08]  /*1da0*/  IMMA.16832.S8.S8.SAT R96, R20.reuse.ROW, R146.COL, R96 ;  /* 0x0000009214607237 */ /* 0x040ff00000445c60 */
[C---:B------:R-:W-:Y:S08]  /*1db0*/  IMMA.16832.S8.S8.SAT R92, R20.reuse.ROW, R150.COL, R92 ;  /* 0x00000096145c7237 */ /* 0x040ff00000445c5c */
[C---:B------:R-:W-:Y:S08]  /*1dc0*/  IMMA.16832.S8.S8.SAT R88, R20.reuse.ROW, R154.COL, R88 ;  /* 0x0000009a14587237 */ /* 0x040ff00000445c58 */
[C---:B------:R-:W-:Y:S08]  /*1dd0*/  IMMA.16832.S8.S8.SAT R84, R20.reuse.ROW, R158.COL, R84 ;  /* 0x0000009e14547237 */ /* 0x040ff00000445c54 */
[C---:B------:R-:W-:Y:S08]  /*1de0*/  IMMA.16832.S8.S8.SAT R80, R20.reuse.ROW, R166.COL, R80 ;  /* 0x000000a614507237 */ /* 0x040ff00000445c50 */
[C---:B------:R-:W-:Y:S08]  /*1df0*/  IMMA.16832.S8.S8.SAT R76, R20.reuse.ROW, R170.COL, R76 ;  /* 0x000000aa144c7237 */ /* 0x040ff00000445c4c */
[-C--:B------:R-:W-:Y:S07]  /*1e00*/  IMMA.16832.S8.S8.SAT R68, R20.ROW, R174.reuse.COL, R68 ;  /* 0x000000ae14447237 */ /* 0x080fee0000445c44 */
[----:B------:R-:W-:Y:S01]  /*1e10*/  IMAD.IADD R20, R215, 0x1, R4 ;  /* 0x00000001d7147824 */ /* 0x000fe200078e0204 */
[----:B------:R-:W-:Y:S01]  /*1e20*/  IMMA.16832.S8.S8.SAT R136, R136.ROW, R174.COL, R64 ;  /* 0x000000ae88887237 */ /* 0x000fe20000445c40 */
[----:B------:R-:W-:Y:S04]  /*1e30*/  LDSM.16.M88.4 R4, [R72] ;  /* 0x000000004804783b */ /* 0x000fe80000000200 */
[----:B------:R-:W-:Y:S02]  /*1e40*/  LDSM.16.M88.4 R20, [R20] ;  /* 0x000000001414783b */ /* 0x000fe40000000200 */
[C---:B------:R-:W-:Y:S01]  /*1e50*/  IMAD R64, R212.reuse, 0x8000, R246 ;  /* 0x00008000d4407824 */ /* 0x040fe200078e02f6 */
[C---:B------:R-:W-:Y:S05]  /*1e60*/  IMMA.16832.S8.S8.SAT R184, R28.reuse.ROW, R156.COL, R160 ;  /* 0x0000009c1cb87237 */ /* 0x040fea0000445ca0 */
[----:B------:R-:W1:Y:S03]  /*1e70*/  LDSM.16.M88.4 R64, [R64] ;  /* 0x000000004040783b */ /* 0x000e660000000200 */
[C---:B------:R-:W-:Y:S01]  /*1e80*/  IMMA.16832.S8.S8.SAT R196, R28.reuse.ROW, R144.COL, R8 ;  /* 0x000000901cc47237 */ /* 0x040fe20000445c08 */
[----:B------:R-:W2:Y:S07]  /*1e90*/  LDSM.16.M88.4 R8, [R72+0x800] ;  /* 0x000800004808783b */ /* 0x000eae0000000200 */
[C---:B------:R-:W-:Y:S01]  /*1ea0*/  IMMA.16832.S8.S8.SAT R192, R28.reuse.ROW, R148.COL, R12 ;  /* 0x000000941cc07237 */ /* 0x040fe20000445c0c */
[----:B------:R-:W3:Y:S07]  /*1eb0*/  LDSM.16.M88.4 R12, [R72+0x1000] ;  /* 0x00100000480c783b */ /* 0x000eee0000000200 */
[C---:B------:R-:W-:Y:S01]  /*1ec0*/  IMMA.16832.S8.S8.SAT R188, R28.reuse.ROW, R152.COL, R16 ;  /* 0x000000981cbc7237 */ /* 0x040fe20000445c10 */
[----:B------:R-:W4:Y:S07]  /*1ed0*/  LDSM.16.M88.4 R16, [R72+0x1800] ;  /* 0x001800004810783b */ /* 0x000f2e0000000200 */
[C---:B------:R-:W-:Y:S08]  /*1ee0*/  IMMA.16832.S8.S8.SAT R180, R28.reuse.ROW, R164.COL, R180 ;  /* 0x000000a41cb47237 */ /* 0x040ff00000445cb4 */
[C---:B------:R-:W-:Y:S08]  /*1ef0*/  IMMA.16832.S8.S8.SAT R176, R28.reuse.ROW, R168.COL, R176 ;  /* 0x000000a81cb07237 */ /* 0x040ff00000445cb0 */
[----:B------:R-:W-:Y:S01]  /*1f00*/  IMMA.16832.S8.S8.SAT R160, R28.ROW, R172.COL, R140 ;  /* 0x000000ac1ca07237 */ /* 0x000fe20000445c8c */
[----:B------:R-:W-:Y:S04]  /*1f10*/  LDSM.16.M88.4 R28, [R72+0x3000] ;  /* 0x00300000481c783b */ /* 0x000fe80000000200 */
[----:B------:R-:W-:Y:S03]  /*1f20*/  LDSM.16.M88.4 R140, [R0+0x4000] ;  /* 0x00400000008c783b */ /* 0x000fe60000000200 */
[C---:B------:R-:W-:Y:S08]  /*1f30*/  IMMA.16832.S8.S8.SAT R116, R24.reuse.ROW, R74.COL, R116 ;  /* 0x0000004a18747237 */ /* 0x040ff00000445c74 */
[C---:B------:R-:W-:Y:S08]  /*1f40*/  IMMA.16832.S8.S8.SAT R120, R24.reuse.ROW, R146.COL, R120 ;  /* 0x0000009218787237 */ /* 0x040ff00000445c78 */
[C---:B------:R-:W-:Y:S08]  /*1f50*/  IMMA.16832.S8.S8.SAT R124, R24.reuse.ROW, R150.COL, R124 ;  /* 0x00000096187c7237 */ /* 0x040ff00000445c7c */
[C---:B------:R-:W-:Y:S08]  /*1f60*/  IMMA.16832.S8.S8.SAT R128, R24.reuse.ROW, R154.COL, R128 ;  /* 0x0000009a18807237 */ /* 0x040ff00000445c80 */
[C---:B------:R-:W-:Y:S08]  /*1f70*/  IMMA.16832.S8.S8.SAT R132, R24.reuse.ROW, R158.COL, R132 ;  /* 0x0000009e18847237 */ /* 0x040ff00000445c84 */
[C---:B------:R-:W-:Y:S08]  /*1f80*/  IMMA.16832.S8.S8.SAT R112, R24.reuse.ROW, R166.COL, R112 ;  /* 0x000000a618707237 */ /* 0x040ff00000445c70 */
[C---:B------:R-:W-:Y:S08]  /*1f90*/  IMMA.16832.S8.S8.SAT R108, R24.reuse.ROW, R170.COL, R108 ;  /* 0x000000aa186c7237 */ /* 0x040ff00000445c6c */
[----:B------:R-:W-:Y:S01]  /*1fa0*/  IMMA.16832.S8.S8.SAT R104, R24.ROW, R174.COL, R104 ;  /* 0x000000ae18687237 */ /* 0x000fe20000445c68 */
[----:B------:R1:W4:Y:S07]  /*1fb0*/  LDSM.16.M88.4 R24, [R72+0x2800] ;  /* 0x002800004818783b */ /* 0x00032e0000000200 */
[----:B------:R-:W-:Y:S01]  /*1fc0*/  IMMA.16832.S8.S8.SAT R164, R208.ROW, R166.COL, R180 ;  /* 0x000000a6d0a47237 */ /* 0x000fe20000445cb4 */
[----:B------:R2:W4:Y:S01]  /*1fd0*/  LDSM.16.M88.4 R180, [R0+0x6000] ;  /* 0x0060000000b4783b */ /* 0x0005220000000200 */
[----:B-1----:R-:W-:-:S06]  /*1fe0*/  IMAD R72, R212, 0x8000, R245 ;  /* 0x00008000d4487824 */ /* 0x002fcc00078e02f5 */
[----:B------:R-:W-:Y:S01]  /*1ff0*/  IMMA.16832.S8.S8.SAT R100, R64.ROW, R4.COL, R100 ;  /* 0x0000000440647237 */ /* 0x000fe20000445c64 */
[----:B--2---:R-:W-:-:S07]  /*2000*/  IMAD.U32 R0, RZ, RZ, UR8 ;  /* 0x00000008ff007e24 */ /* 0x004fce000f8e00ff */
[C---:B------:R-:W-:Y:S08]  /*2010*/  IMMA.16832.S8.S8.SAT R96, R64.reuse.ROW, R8.COL, R96 ;  /* 0x0000000840607237 */ /* 0x040ff00000445c60 */
[C---:B---3--:R-:W-:Y:S08]  /*2020*/  IMMA.16832.S8.S8.SAT R92, R64.reuse.ROW, R12.COL, R92 ;  /* 0x0000000c405c7237 */ /* 0x048ff00000445c5c */
[C---:B----4-:R-:W-:Y:S08]  /*2030*/  IMMA.16832.S8.S8.SAT R88, R64.reuse.ROW, R16.COL, R88 ;  /* 0x0000001040587237 */ /* 0x050ff00000445c58 */
[C---:B------:R-:W-:Y:S08]  /*2040*/  IMMA.16832.S8.S8.SAT R84, R64.reuse.ROW, R20.COL, R84 ;  /* 0x0000001440547237 */ /* 0x040ff00000445c54 */
[C---:B------:R-:W-:Y:S08]  /*2050*/  IMMA.16832.S8.S8.SAT R80, R64.reuse.ROW, R24.COL, R80 ;  /* 0x0000001840507237 */ /* 0x040ff00000445c50 */
[C---:B------:R-:W-:Y:S08]  /*2060*/  IMMA.16832.S8.S8.SAT R76, R64.reuse.ROW, R28.COL, R76 ;  /* 0x0000001c404c7237 */ /* 0x040ff00000445c4c */
[----:B------:R-:W-:Y:S07]  /*2070*/  IMMA.16832.S8.S8.SAT R68, R64.ROW, R32.COL, R68 ;  /* 0x0000002040447237 */ /* 0x000fee0000445c44 */
[----:B------:R-:W-:Y:S01]  /*2080*/  IMAD.IADD R65, R2, 0x1, R216 ;  /* 0x0000000102417824 */ /* 0x000fe200078e02d8 */
[C---:B------:R-:W-:Y:S08]  /*2090*/  IMMA.16832.S8.S8.SAT R184, R208.reuse.ROW, R158.COL, R184 ;  /* 0x0000009ed0b87237 */ /* 0x040ff00000445cb8 */
[C---:B------:R-:W-:Y:S07]  /*20a0*/  IMMA.16832.S8.S8.SAT R168, R208.reuse.ROW, R170.COL, R176 ;  /* 0x000000aad0a87237 */ /* 0x040fee0000445cb0 */
[C---:B------:R-:W-:Y:S01]  /*20b0*/  IMAD R176, R212.reuse, 0x8000, R249 ;  /* 0x00008000d4b07824 */ /* 0x040fe200078e02f9 */
[----:B------:R-:W-:Y:S01]  /*20c0*/  IMMA.16832.S8.S8.SAT R204, R208.ROW, R74.COL, R204 ;  /* 0x0000004ad0cc7237 */ /* 0x000fe20000445ccc */
[----:B------:R-:W-:Y:S01]  /*20d0*/  IMAD R212, R212, 0x8000, R65 ;  /* 0x00008000d4d47824 */ /* 0x000fe200078e0241 */
[----:B------:R-:W-:Y:S04]  /*20e0*/  LDSM.16.M88.4 R72, [R72] ;  /* 0x000000004848783b */ /* 0x000fe80000000200 */
[----:B------:R-:W1:Y:S02]  /*20f0*/  LDSM.16.M88.4 R176, [R176] ;  /* 0x00000000b0b0783b */ /* 0x000e640000000200 */
[C---:B------:R-:W-:Y:S02]  /*2100*/  IMMA.16832.S8.S8.SAT R36, R140.reuse.ROW, R4.COL, R36 ;  /* 0x000000048c247237 */ /* 0x040fe40000445c24 */
[----:B------:R-:W2:Y:S06]  /*2110*/  LDSM.16.M88.4 R64, [R212+0x4000] ;  /* 0x00400000d440783b */ /* 0x000eac0000000200 */
[C---:B------:R-:W-:Y:S08]  /*2120*/  IMMA.16832.S8.S8.SAT R40, R140.reuse.ROW, R8.COL, R40 ;  /* 0x000000088c287237 */ /* 0x040ff00000445c28 */
[C---:B------:R-:W-:Y:S08]  /*2130*/  IMMA.16832.S8.S8.SAT R44, R140.reuse.ROW, R12.COL, R44 ;  /* 0x0000000c8c2c7237 */ /* 0x040ff00000445c2c */
[C---:B------:R-:W-:Y:S08]  /*2140*/  IMMA.16832.S8.S8.SAT R48, R140.reuse.ROW, R16.COL, R48 ;  /* 0x000000108c307237 */ /* 0x040ff00000445c30 */
[C---:B------:R-:W-:Y:S08]  /*2150*/  IMMA.16832.S8.S8.SAT R52, R140.reuse.ROW, R20.COL, R52 ;  /* 0x000000148c347237 */ /* 0x040ff00000445c34 */
[C---:B------:R-:W-:Y:S08]  /*2160*/  IMMA.16832.S8.S8.SAT R56, R140.reuse.ROW, R24.COL, R56 ;  /* 0x000000188c387237 */ /* 0x040ff00000445c38 */
[C---:B------:R-:W-:Y:S08]  /*2170*/  IMMA.16832.S8.S8.SAT R60, R140.reuse.ROW, R28.COL, R60 ;  /* 0x0000001c8c3c7237 */ /* 0x040ff00000445c3c */
[----:B------:R-:W-:Y:S01]  /*2180*/  IMMA.16832.S8.S8.SAT R136, R140.ROW, R32.COL, R136 ;  /* 0x000000208c887237 */ /* 0x000fe20000445c88 */
[----:B------:R-:W3:Y:S07]  /*2190*/  LDSM.16.M88.4 R140, [R212+0x6000] ;  /* 0x00600000d48c783b */ /* 0x000eee0000000200 */
[C---:B------:R-:W-:Y:S08]  /*21a0*/  IMMA.16832.S8.S8.SAT R196, R208.reuse.ROW, R146.COL, R196 ;  /* 0x00000092d0c47237 */ /* 0x040ff00000445cc4 */
[C---:B------:R-:W-:Y:S08]  /*21b0*/  IMMA.16832.S8.S8.SAT R192, R208.reuse.ROW, R150.COL, R192 ;  /* 0x00000096d0c07237 */ /* 0x040ff00000445cc0 */
[C---:B------:R-:W-:Y:S08]  /*21c0*/  IMMA.16832.S8.S8.SAT R188, R208.reuse.ROW, R154.COL, R188 ;  /* 0x0000009ad0bc7237 */ /* 0x040ff00000445cbc */
[----:B------:R-:W-:Y:S08]  /*21d0*/  IMMA.16832.S8.S8.SAT R172, R208.ROW, R174.COL, R160 ;  /* 0x000000aed0ac7237 */ /* 0x000ff00000445ca0 */
[-C--:B------:R-:W-:Y:S08]  /*21e0*/  IMMA.16832.S8.S8.SAT R132, R200.ROW, R20.reuse.COL, R132 ;  /* 0x00000014c8847237 */ /* 0x080ff00000445c84 */
[----:B------:R-:W-:Y:S07]  /*21f0*/  IMMA.16832.S8.S8.SAT R160, R180.ROW, R20.COL, R184 ;  /* 0x00000014b4a07237 */ /* 0x000fee0000445cb8 */
[----:B------:R-:W-:Y:S01]  /*2200*/  IADD3 R20, P1, R221, UR6, RZ ;  /* 0x00000006dd147c10 */ /* 0x000fe2000ff3e0ff */
[----:B------:R-:W-:Y:S03]  /*2210*/  IMMA.16832.S8.S8.SAT R112, R200.ROW, R24.COL, R112 ;  /* 0x00000018c8707237 */ /* 0x000fe60000445c70 */
[----:B------:R-:W-:-:S05]  /*2220*/  IADD3.X R21, R220, UR7, RZ, P1, !PT ;  /* 0x00000007dc157c10 */ /* 0x000fca0008ffe4ff */
[----:B------:R-:W-:Y:S07]  /*2230*/  IMMA.16832.S8.S8.SAT R164, R180.ROW, R24.COL, R164 ;  /* 0x00000018b4a47237 */ /* 0x000fee0000445ca4 */
[----:B------:R-:W-:Y:S01]  /*2240*/  IADD3 R24, P1, R225, UR6, RZ ;  /* 0x00000006e1187c10 */ /* 0x000fe2000ff3e0ff */
[----:B------:R-:W-:Y:S03]  /*2250*/  IMMA.16832.S8.S8.SAT R116, R200.ROW, R4.COL, R116 ;  /* 0x00000004c8747237 */ /* 0x000fe60000445c74 */
[----:B------:R-:W-:-:S05]  /*2260*/  IADD3.X R25, R224, UR7, RZ, P1, !PT ;  /* 0x00000007e0197c10 */ /* 0x000fca0008ffe4ff */
[C---:B------:R-:W-:Y:S08]  /*2270*/  IMMA.16832.S8.S8.SAT R120, R200.reuse.ROW, R8.COL, R120 ;  /* 0x00000008c8787237 */ /* 0x040ff00000445c78 */
[C---:B------:R-:W-:Y:S08]  /*2280*/  IMMA.16832.S8.S8.SAT R124, R200.reuse.ROW, R12.COL, R124 ;  /* 0x0000000cc87c7237 */ /* 0x040ff00000445c7c */
[C---:B------:R-:W-:Y:S08]  /*2290*/  IMMA.16832.S8.S8.SAT R128, R200.reuse.ROW, R16.COL, R128 ;  /* 0x00000010c8807237 */ /* 0x040ff00000445c80 */
[C---:B------:R-:W-:Y:S08]  /*22a0*/  IMMA.16832.S8.S8.SAT R108, R200.reuse.ROW, R28.COL, R108 ;  /* 0x0000001cc86c7237 */ /* 0x040ff00000445c6c */
[----:B------:R-:W-:Y:S08]  /*22b0*/  IMMA.16832.S8.S8.SAT R104, R200.ROW, R32.COL, R104 ;  /* 0x00000020c8687237 */ /* 0x000ff00000445c68 */
[C---:B------:R-:W-:Y:S07]  /*22c0*/  IMMA.16832.S8.S8.SAT R168, R180.reuse.ROW, R28.COL, R168 ;  /* 0x0000001cb4a87237 */ /* 0x040fee0000445ca8 */
[----:B------:R-:W-:Y:S01]  /*22d0*/  IADD3 R28, P1, R229, UR6, RZ ;  /* 0x00000006e51c7c10 */ /* 0x000fe2000ff3e0ff */
[----:B------:R-:W-:Y:S03]  /*22e0*/  IMMA.16832.S8.S8.SAT R144, R180.ROW, R4.COL, R204 ;  /* 0x00000004b4907237 */ /* 0x000fe60000445ccc */
[----:B------:R-:W-:-:S05]  /*22f0*/  IADD3.X R29, R228, UR7, RZ, P1, !PT ;  /* 0x00000007e41d7c10 */ /* 0x000fca0008ffe4ff */
[C---:B------:R-:W-:Y:S08]  /*2300*/  IMMA.16832.S8.S8.SAT R148, R180.reuse.ROW, R8.COL, R196 ;  /* 0x00000008b4947237 */ /* 0x040ff00000445cc4 */
[C---:B------:R-:W-:Y:S08]  /*2310*/  IMMA.16832.S8.S8.SAT R152, R180.reuse.ROW, R12.COL, R192 ;  /* 0x0000000cb4987237 */ /* 0x040ff00000445cc0 */
[C---:B------:R-:W-:Y:S08]  /*2320*/  IMMA.16832.S8.S8.SAT R156, R180.reuse.ROW, R16.COL, R188 ;  /* 0x00000010b49c7237 */ /* 0x040ff00000445cbc */
[----:B------:R-:W-:Y:S07]  /*2330*/  IMMA.16832.S8.S8.SAT R172, R180.ROW, R32.COL, R172 ;  /* 0x00000020b4ac7237 */ /* 0x000fee0000445cac */
[----:B------:R-:W-:Y:S01]  /*2340*/  IADD3 R32, P3, R233, UR6, RZ ;  /* 0x00000006e9207c10 */ /* 0x000fe2000ff7e0ff */
[----:B-1----:R-:W-:Y:S03]  /*2350*/  IMMA.16832.S8.S8.SAT R132, R176.ROW, R22.COL, R132 ;  /* 0x00000016b0847237 */ /* 0x002fe60000445c84 */
[----:B------:R-:W-:-:S05]  /*2360*/  IADD3.X R33, R232, UR7, RZ, P3, !PT ;  /* 0x00000007e8217c10 */ /* 0x000fca0009ffe4ff */
[C---:B------:R-:W-:Y:S08]  /*2370*/  IMMA.16832.S8.S8.SAT R100, R72.reuse.ROW, R6.COL, R100 ;  /* 0x0000000648647237 */ /* 0x040ff00000445c64 */
[C---:B------:R-:W-:Y:S08]  /*2380*/  IMMA.16832.S8.S8.SAT R96, R72.reuse.ROW, R10.COL, R96 ;  /* 0x0000000a48607237 */ /* 0x040ff00000445c60 */
[C---:B------:R-:W-:Y:S08]  /*2390*/  IMMA.16832.S8.S8.SAT R92, R72.reuse.ROW, R14.COL, R92 ;  /* 0x0000000e485c7237 */ /* 0x040ff00000445c5c */
[C---:B------:R-:W-:Y:S08]  /*23a0*/  IMMA.16832.S8.S8.SAT R88, R72.reuse.ROW, R18.COL, R88 ;  /* 0x0000001248587237 */ /* 0x040ff00000445c58 */
[C---:B------:R-:W-:Y:S08]  /*23b0*/  IMMA.16832.S8.S8.SAT R84, R72.reuse.ROW, R22.COL, R84 ;  /* 0x0000001648547237 */ /* 0x040ff00000445c54 */
[C---:B------:R-:W-:Y:S08]  /*23c0*/  IMMA.16832.S8.S8.SAT R80, R72.reuse.ROW, R26.COL, R80 ;  /* 0x0000001a48507237 */ /* 0x040ff00000445c50 */
[C---:B------:R-:W-:Y:S08]  /*23d0*/  IMMA.16832.S8.S8.SAT R76, R72.reuse.ROW, R30.COL, R76 ;  /* 0x0000001e484c7237 */ /* 0x040ff00000445c4c */
[----:B------:R-:W-:Y:S07]  /*23e0*/  IMMA.16832.S8.S8.SAT R68, R72.ROW, R34.COL, R68 ;  /* 0x0000002248447237 */ /* 0x000fee0000445c44 */
[----:B------:R-:W-:Y:S01]  /*23f0*/  IMAD R73, R0, 0x8000, R3 ;  /* 0x0000800000497824 */ /* 0x000fe200078e0203 */
[----:B------:R-:W-:Y:S01]  /*2400*/  BAR.SYNC.DEFER_BLOCKING 0x0 ;  /* 0x0000000000007b1d */ /* 0x000fe20000010000 */
[-C--:B--2---:R-:W-:Y:S08]  /*2410*/  IMMA.16832.S8.S8.SAT R52, R64.ROW, R22.reuse.COL, R52 ;  /* 0x0000001640347237 */ /* 0x084ff00000445c34 */
[----:B---3--:R-:W-:Y:S07]  /*2420*/  IMMA.16832.S8.S8.SAT R160, R140.ROW, R22.COL, R160 ;  /* 0x000000168ca07237 */ /* 0x008fee0000445ca0 */
[----:B------:R-:W-:Y:S01]  /*2430*/  IADD3 R22, P2, R223, UR6, RZ ;  /* 0x00000006df167c10 */ /* 0x000fe2000ff5e0ff */
[-C--:B------:R-:W-:Y:S03]  /*2440*/  IMMA.16832.S8.S8.SAT R112, R176.ROW, R26.reuse.COL, R112 ;  /* 0x0000001ab0707237 */ /* 0x080fe60000445c70 */
[----:B------:R-:W-:Y:S01]  /*2450*/  IADD3.X R23, R222, UR7, RZ, P2, !PT ;  /* 0x00000007de177c10 */ /* 0x000fe200097fe4ff */
[----:B------:R-:W-:Y:S01]  /*2460*/  @!PT LDS RZ, [RZ] ;  /* 0x00000000fffff984 */ /* 0x000fe20000000800 */
[----:B------:R-:W-:Y:S01]  /*2470*/  @!PT LDS RZ, [RZ] ;  /* 0x00000000fffff984 */ /* 0x000fe20000000800 */
[----:B------:R-:W-:Y:S01]  /*2480*/  @!PT LDS RZ, [RZ] ;  /* 0x00000000fffff984 */ /* 0x000fe20000000800 */
[----:B------:R1:W-:Y:S04]  /*2490*/  LDGSTS.E.BYPASS.128 [R73], [R20.64], !P0 ;  /* 0x0000000014497fae */ /* 0x0003e8000c101c4c */
[-C--:B------:R-:W-:Y:S01]  /*24a0*/  IMMA.16832.S8.S8.SAT R56, R64.ROW, R26.reuse.COL, R56 ;  /* 0x0000001a40387237 */ /* 0x080fe20000445c38 */
[----:B------:R2:W-:Y:S04]  /*24b0*/  LDGSTS.E.BYPASS.128 [R73+0x1000], [R22.64], !P0 ;  /* 0x0100000016497fae */ /* 0x0005e8000c101c4c */
[----:B------:R3:W-:Y:S03]  /*24c0*/  LDGSTS.E.BYPASS.128 [R73+0x2000], [R24.64], !P0 ;  /* 0x0200000018497fae */ /* 0x0007e6000c101c4c */
[----:B------:R-:W-:Y:S01]  /*24d0*/  IMMA.16832.S8.S8.SAT R180, R140.ROW, R26.COL, R164 ;  /* 0x0000001a8cb47237 */ /* 0x000fe20000445ca4 */
[----:B-1----:R-:W-:-:S06]  /*24e0*/  IADD3 R20, P1, R235, UR6, RZ ;  /* 0x00000006eb147c10 */ /* 0x002fcc000ff3e0ff */
[----:B------:R-:W-:Y:S01]  /*24f0*/  IADD3 R26, P2, R227, UR6, RZ ;  /* 0x00000006e31a7c10 */ /* 0x000fe2000ff5e0ff */
[----:B------:R-:W-:Y:S01]  /*2500*/  IMMA.16832.S8.S8.SAT R116, R176.ROW, R6.COL, R116 ;  /* 0x00000006b0747237 */ /* 0x000fe20000445c74 */
[----:B------:R-:W-:Y:S02]  /*2510*/  IADD3.X R21, R234, UR7, RZ, P1, !PT ;  /* 0x00000007ea157c10 */ /* 0x000fe40008ffe4ff */
[----:B------:R-:W-:Y:S02]  /*2520*/  IADD3.X R27, R226, UR7, RZ, P2, !PT ;  /* 0x00000007e21b7c10 */ /* 0x000fe400097fe4ff */
[----:B--2---:R-:W-:-:S03]  /*2530*/  IADD3 R22, P1, R237, UR6, RZ ;  /* 0x00000006ed167c10 */ /* 0x004fc6000ff3e0ff */
[----:B------:R-:W-:Y:S01]  /*2540*/  IMMA.16832.S8.S8.SAT R120, R176.ROW, R10.COL, R120 ;  /* 0x0000000ab0787237 */ /* 0x000fe20000445c78 */
[----:B------:R1:W-:Y:S01]  /*2550*/  LDGSTS.E.BYPASS.128 [R73+0x3000], [R26.64], !P0 ;  /* 0x030000001a497fae */ /* 0x0003e2000c101c4c */
[----:B------:R-:W-:-:S03]  /*2560*/  IADD3.X R23, R236, UR7, RZ, P1, !PT ;  /* 0x00000007ec177c10 */ /* 0x000fc60008ffe4ff */
[----:B------:R2:W-:Y:S03]  /*2570*/  LDGSTS.E.BYPASS.128 [R73+0x4000], [R28.64], !P0 ;  /* 0x040000001c497fae */ /* 0x0005e6000c101c4c */
[----:B------:R-:W-:Y:S01]  /*2580*/  IMMA.16832.S8.S8.SAT R124, R176.ROW, R14.COL, R124 ;  /* 0x0000000eb07c7237 */ /* 0x000fe20000445c7c */
[----:B-1----:R-:W-:-:S07]  /*2590*/  IADD3 R26, P1, R241, UR6, RZ ;  /* 0x00000006f11a7c10 */ /* 0x002fce000ff3e0ff */
[----:B------:R-:W-:Y:S01]  /*25a0*/  IMMA.16832.S8.S8.SAT R128, R176.ROW, R18.COL, R128 ;  /* 0x00000012b0807237 */ /* 0x000fe20000445c80 */
[----:B--2---:R-:W-:Y:S02]  /*25b0*/  IADD3 R28, P3, R243, UR6, RZ ;  /* 0x00000006f31c7c10 */ /* 0x004fe4000ff7e0ff */
[----:B------:R-:W-:Y:S02]  /*25c0*/  IADD3.X R27, R240, UR7, RZ, P1, !PT ;  /* 0x00000007f01b7c10 */ /* 0x000fe40008ffe4ff */
[----:B------:R-:W-:-:S03]  /*25d0*/  IADD3.X R29, R242, UR7, RZ, P3, !PT ;  /* 0x00000007f21d7c10 */ /* 0x000fc60009ffe4ff */
[C---:B------:R-:W-:Y:S08]  /*25e0*/  IMMA.16832.S8.S8.SAT R108, R176.reuse.ROW, R30.COL, R108 ;  /* 0x0000001eb06c7237 */ /* 0x040ff00000445c6c */
[----:B------:R-:W-:Y:S08]  /*25f0*/  IMMA.16832.S8.S8.SAT R104, R176.ROW, R34.COL, R104 ;  /* 0x00000022b0687237 */ /* 0x000ff00000445c68 */
[-C--:B------:R-:W-:Y:S08]  /*2600*/  IMMA.16832.S8.S8.SAT R60, R64.ROW, R30.reuse.COL, R60 ;  /* 0x0000001e403c7237 */ /* 0x080ff00000445c3c */
[----:B------:R-:W-:Y:S07]  /*2610*/  IMMA.16832.S8.S8.SAT R176, R140.ROW, R30.COL, R168 ;  /* 0x0000001e8cb07237 */ /* 0x000fee0000445ca8 */
[----:B------:R-:W-:Y:S01]  /*2620*/  IADD3 R30, P2, R231, UR6, RZ ;  /* 0x00000006e71e7c10 */ /* 0x000fe2000ff5e0ff */
[----:B------:R-:W-:Y:S03]  /*2630*/  IMMA.16832.S8.S8.SAT R36, R64.ROW, R6.COL, R36 ;  /* 0x0000000640247237 */ /* 0x000fe60000445c24 */
[----:B------:R-:W-:-:S02]  /*2640*/  IADD3.X R31, R230, UR7, RZ, P2, !PT ;  /* 0x00000007e61f7c10 */ /* 0x000fc400097fe4ff */
[----:B---3--:R-:W-:Y:S01]  /*2650*/  IADD3 R24, P2, R239, UR6, RZ ;  /* 0x00000006ef187c10 */ /* 0x008fe2000ff5e0ff */
[----:B------:R-:W-:Y:S02]  /*2660*/  UIADD3 UR6, UP0, UR6, 0x80, URZ ;  /* 0x0000008006067890 */ /* 0x000fe4000ff1e03f */
[----:B------:R-:W-:Y:S01]  /*2670*/  IMMA.16832.S8.S8.SAT R40, R64.ROW, R10.COL, R40 ;  /* 0x0000000a40287237 */ /* 0x000fe20000445c28 */
[----:B------:R-:W-:Y:S01]  /*2680*/  IADD3.X R25, R238, UR7, RZ, P2, !PT ;  /* 0x00000007ee197c10 */ /* 0x000fe200097fe4ff */
[----:B------:R-:W-:Y:S01]  /*2690*/  UIADD3.X UR7, URZ, UR7, URZ, UP0, !UPT ;  /* 0x000000073f077290 */ /* 0x000fe200087fe43f */
[----:B------:R1:W-:Y:S01]  /*26a0*/  LDGSTS.E.BYPASS.128 [R73+0x5000], [R30.64], !P0 ;  /* 0x050000001e497fae */ /* 0x0003e2000c101c4c */
[----:B------:R-:W-:-:S03]  /*26b0*/  UISETP.NE.U32.AND UP0, UPT, UR6, 0x3000, UPT ;  /* 0x000030000600788c */ /* 0x000fc6000bf05070 */
[----:B------:R1:W-:Y:S01]  /*26c0*/  LDGSTS.E.BYPASS.128 [R73+0x6000], [R32.64], !P0 ;  /* 0x0600000020497fae */ /* 0x0003e2000c101c4c */
[C---:B------:R-:W-:Y:S01]  /*26d0*/  IMMA.16832.S8.S8.SAT R44, R64.reuse.ROW, R14.COL, R44 ;  /* 0x0000000e402c7237 */ /* 0x040fe20000445c2c */
[----:B------:R-:W-:Y:S02]  /*26e0*/  UISETP.NE.AND.EX UP0, UPT, UR7, URZ, UPT, UP0 ;  /* 0x0000003f0700728c */ /* 0x000fe4000bf05300 */
[----:B------:R1:W-:Y:S04]  /*26f0*/  LDGSTS.E.BYPASS.128 [R73+0x7000], [R20.64], !P0 ;  /* 0x0700000014497fae */ /* 0x0003e8000c101c4c */
[----:B------:R-:W0:Y:S01]  /*2700*/  LDGDEPBAR ;  /* 0x00000000000079af */ /* 0x000e220000000000 */
[----:B------:R-:W-:Y:S08]  /*2710*/  IMMA.16832.S8.S8.SAT R48, R64.ROW, R18.COL, R48 ;  /* 0x0000001240307237 */ /* 0x000ff00000445c30 */
[C---:B------:R-:W-:Y:S08]  /*2720*/  IMMA.16832.S8.S8.SAT R4, R140.reuse.ROW, R6.COL, R144 ;  /* 0x000000068c047237 */ /* 0x040ff00000445c90 */
[C---:B------:R-:W-:Y:S08]  /*2730*/  IMMA.16832.S8.S8.SAT R8, R140.reuse.ROW, R10.COL, R148 ;  /* 0x0000000a8c087237 */ /* 0x040ff00000445c94 */
[C---:B------:R-:W-:Y:S08]  /*2740*/  IMMA.16832.S8.S8.SAT R12, R140.reuse.ROW, R14.COL, R152 ;  /* 0x0000000e8c0c7237 */ /* 0x040ff00000445c98 */
[----:B------:R-:W-:Y:S08]  /*2750*/  IMMA.16832.S8.S8.SAT R16, R140.ROW, R18.COL, R156 ;  /* 0x000000128c107237 */ /* 0x000ff00000445c9c */
[-C--:B------:R-:W-:Y:S08]  /*2760*/  IMMA.16832.S8.S8.SAT R64, R64.ROW, R34.reuse.COL, R136 ;  /* 0x0000002240407237 */ /* 0x080ff00000445c88 */
[----:B------:R-:W-:Y:S07]  /*2770*/  IMMA.16832.S8.S8.SAT R140, R140.ROW, R34.COL, R172 ;  /* 0x000000228c8c7237 */ /* 0x000fee0000445cac */
[----:B------:R-:W-:-:S05]  /*2780*/  IADD3 R35, R3, UR11, RZ ;  /* 0x0000000b03237c10 */ /* 0x000fca000fffe0ff */
[----:B------:R1:W-:Y:S04]  /*2790*/  LDGSTS.E.BYPASS.128 [R35], [R22.64], !P0 ;  /* 0x0000000016237fae */ /* 0x0003e8000c101c4c */
[----:B------:R1:W-:Y:S04]  /*27a0*/  LDGSTS.E.BYPASS.128 [R35+0x1000], [R24.64], !P0 ;  /* 0x0100000018237fae */ /* 0x0003e8000c101c4c */
[----:B------:R1:W-:Y:S04]  /*27b0*/  LDGSTS.E.BYPASS.128 [R35+0x2000], [R26.64], !P0 ;  /* 0x020000001a237fae */ /* 0x0003e8000c101c4c */
[----:B------:R1:W-:Y:S01]  /*27c0*/  LDGSTS.E.BYPASS.128 [R35+0x3000], [R28.64], !P0 ;  /* 0x030000001c237fae */ /* 0x0003e2000c101c4c */
[----:B------:R-:W-:-:S03]  /*27d0*/  PLOP3.LUT P0, PT, PT, PT, UP0, 0x80, 0x0 ;  /* 0x000000000000781c */ /* 0x000fc60003f0f008 */
[----:B------:R-:W0:Y:S10]  /*27e0*/  LDGDEPBAR ;  /* 0x00000000000079af */ /* 0x000e340000000000 */
[----:B-1----:R-:W-:Y:S05]  /*27f0*/  @P0 BRA `(.L_x_0) ;  /* 0xfffff07000000947 */ /* 0x002fea000383ffff */
[----:B------:R-:W1:Y:S01]  /*2800*/  S2R R21, SR_TID.X ;  /* 0x0000000000157919 */ /* 0x000e620000002100 */
[----:B------:R-:W-:Y:S01]  /*2810*/  IMAD.U32 R147, RZ, RZ, UR10 ;  /* 0x0000000aff937e24 */ /* 0x000fe2000f8e00ff */
[----:B------:R-:W-:-:S04]  /*2820*/  DEPBAR.LE SB0, 0x0 ;  /* 0x000080000000791a */ /* 0x000fc80000000000 */
[C---:B-1----:R-:W-:Y:S01]  /*2830*/  IMAD.SHL.U32 R3, R21.reuse, 0x20, RZ ;  /* 0x0000002015037824 */ /* 0x042fe200078e00ff */
[----:B------:R-:W-:Y:S01]  /*2840*/  SHF.R.U32.HI R2, RZ, 0x5, R21 ;  /* 0x00000005ff027819 */ /* 0x000fe20000011615 */
[----:B------:R-:W-:-:S03]  /*2850*/  IMAD.SHL.U32 R23, R21, 0x2, RZ ;  /* 0x0000000215177824 */ /* 0x000fc600078e00ff */
[----:B------:R-:W-:Y:S02]  /*2860*/  LOP3.LUT R0, R3, 0x180, RZ, 0xc0, !PT ;  /* 0x0000018003007812 */ /* 0x000fe400078ec0ff */
[----:B------:R-:W-:Y:S02]  /*2870*/  SGXT.U32 R2, R2, 0x3 ;  /* 0x000000030202781a */ /* 0x000fe40000000000 */
[----:B------:R-:W-:Y:S01]  /*2880*/  LOP3.LUT R20, R0, 0x6, R23, 0xf8, !PT ;  /* 0x0000000600147812 */ /* 0x000fe200078ef817 */
[C---:B------:R-:W-:Y:S01]  /*2890*/  IMAD.SHL.U32 R0, R21.reuse, 0x4, RZ ;  /* 0x0000000415007824 */ /* 0x040fe200078e00ff */
[----:B------:R-:W-:Y:S02]  /*28a0*/  LOP3.LUT R23, R21, 0x10, RZ, 0xc0, !PT ;  /* 0x0000001015177812 */ /* 0x000fe400078ec0ff */
[----:B------:R-:W-:Y:S02]  /*28b0*/  LOP3.LUT R2, R2, UR14, RZ, 0xfc, !PT ;  /* 0x0000000e02027c12 */ /* 0x000fe4000f8efcff */
[----:B------:R-:W-:Y:S01]  /*28c0*/  LOP3.LUT R147, R147, 0x7c, R0, 0xf8, !PT ;  /* 0x0000007c93937812 */ /* 0x000fe200078ef800 */
[----:B------:R-:W-:Y:S01]  /*28d0*/  IMAD R20, R23, 0x20, R20 ;  /* 0x0000002017147824 */ /* 0x000fe200078e0214 */
[----:B------:R-:W-:Y:S01]  /*28e0*/  LOP3.LUT R3, R3, 0x1800, RZ, 0xc0, !PT ;  /* 0x0000180003037812 */ /* 0x000fe200078ec0ff */
[----:B------:R-:W-:Y:S01]  /*28f0*/  BAR.SYNC.DEFER_BLOCKING 0x0 ;  /* 0x0000000000007b1d */ /* 0x000fe20000010000 */
[----:B------:R-:W-:Y:S01]  /*2900*/  ISETP.GE.AND P0, PT, R147, 0xc00, PT ;  /* 0x00000c009300780c */ /* 0x000fe20003f06270 */
[C---:B------:R-:W-:Y:S01]  /*2910*/  IMAD R147, R2.reuse, 0xc00, R147 ;  /* 0x00000c0002937824 */ /* 0x040fe200078e0293 */
[----:B------:R-:W-:Y:S01]  /*2920*/  LOP3.LUT R22, R2, 0x18, RZ, 0xfc, !PT ;  /* 0x0000001802167812 */ /* 0x000fe200078efcff */
[----:B------:R-:W-:Y:S01]  /*2930*/  IMAD.IADD R20, R20, 0x1, R3 ;  /* 0x0000000114147824 */ /* 0x000fe200078e0203 */
[----:B------:R-:W-:-:S02]  /*2940*/  SHF.R.U32.HI R3, RZ, 0x1, R21 ;  /* 0x00000001ff037819 */ /* 0x000fc40000011615 */
[----:B------:R-:W-:Y:S02]  /*2950*/  ISETP.LT.AND P4, PT, R22, 0x200, !P0 ;  /* 0x000002001600780c */ /* 0x000fe40004781270 */
[----:B------:R-:W-:Y:S02]  /*2960*/  LOP3.LUT R22, R21, 0x20, RZ, 0xc0, !PT ;  /* 0x0000002015167812 */ /* 0x000fe400078ec0ff */
[----:B------:R-:W-:Y:S02]  /*2970*/  LOP3.LUT R21, R0, 0x3fc, RZ, 0xc0, !PT ;  /* 0x000003fc00157812 */ /* 0x000fe400078ec0ff */
[----:B------:R-:W-:Y:S02]  /*2980*/  LOP3.LUT R23, R2, 0x10, RZ, 0xfc, !PT ;  /* 0x0000001002177812 */ /* 0x000fe400078efcff */
[----:B------:R-:W-:Y:S02]  /*2990*/  LOP3.LUT R144, R3, 0x70, RZ, 0xc0, !PT ;  /* 0x0000007003907812 */ /* 0x000fe400078ec0ff */
[----:B------:R-:W-:-:S02]  /*29a0*/  LOP3.LUT R0, R21, 0x400, RZ, 0xfc, !PT ;  /* 0x0000040015007812 */ /* 0x000fc400078efcff */
[----:B------:R-:W-:Y:S01]  /*29b0*/  ISETP.LT.AND P5, PT, R23, 0x200, !P0 ;  /* 0x000002001700780c */ /* 0x000fe200047a1270 */
[C---:B------:R-:W-:Y:S01]  /*29c0*/  IMAD R144, R21.reuse, 0x4, R144 ;  /* 0x0000000415907824 */ /* 0x040fe200078e0290 */
[C---:B------:R-:W-:Y:S02]  /*29d0*/  LOP3.LUT R3, R21.reuse, 0x800, RZ, 0xfc, !PT ;  /* 0x0000080015037812 */ /* 0x040fe400078efcff */
[----:B------:R-:W-:Y:S02]  /*29e0*/  LOP3.LUT R23, R2, 0x28, RZ, 0xfc, !PT ;  /* 0x0000002802177812 */ /* 0x000fe400078efcff */
[----:B------:R-:W-:Y:S02]  /*29f0*/  SHF.R.U32.HI R31, RZ, 0x2, R22 ;  /* 0x00000002ff1f7819 */ /* 0x000fe40000011616 */
[----:B------:R-:W-:Y:S02]  /*2a00*/  LOP3.LUT R22, R21, 0xc00, RZ, 0xfc, !PT ;  /* 0x00000c0015167812 */ /* 0x000fe400078efcff */
[----:B------:R-:W-:-:S02]  /*2a10*/  SHF.R.U32.HI R0, RZ, 0x3, R0 ;  /* 0x00000003ff007819 */ /* 0x000fc40000011600 */
[----:B------:R-:W-:Y:S02]  /*2a20*/  SHF.R.U32.HI R3, RZ, 0x3, R3 ;  /* 0x00000003ff037819 */ /* 0x000fe40000011603 */
[----:B------:R-:W-:Y:S02]  /*2a30*/  ISETP.LT.AND P2, PT, R23, 0x200, !P0 ;  /* 0x000002001700780c */ /* 0x000fe40004741270 */
[----:B------:R-:W-:Y:S02]  /*2a40*/  SHF.R.U32.HI R23, RZ, 0x3, R22 ;  /* 0x00000003ff177819 */ /* 0x000fe40000011616 */
[----:B------:R-:W-:Y:S01]  /*2a50*/  LOP3.LUT R22, R0, 0xf0, RZ, 0xc0, !PT ;  /* 0x000000f000167812 */ /* 0x000fe200078ec0ff */
[----:B------:R-:W-:Y:S01]  /*2a60*/  IMAD.IADD R0, R31, 0x1, R20 ;  /* 0x000000011f007824 */ /* 0x000fe200078e0214 */
[----:B------:R-:W-:Y:S02]  /*2a70*/  LOP3.LUT R138, R3, 0x170, RZ, 0xc0, !PT ;  /* 0x00000170038a7812 */ /* 0x000fe400078ec0ff */
[----:B------:R-:W-:Y:S01]  /*2a80*/  IADD3 R3, R20, 0x400, RZ ;  /* 0x0000040014037810 */ /* 0x000fe20007ffe0ff */
[----:B------:R-:W-:Y:S01]  /*2a90*/  IMAD R145, R21, 0x4, R22 ;  /* 0x0000000415917824 */ /* 0x000fe200078e0216 */
[----:B------:R-:W-:Y:S01]  /*2aa0*/  LOP3.LUT R136, R23, 0x1f0, RZ, 0xc0, !PT ;  /* 0x000001f017887812 */ /* 0x000fe200078ec0ff */
[----:B------:R-:W-:Y:S01]  /*2ab0*/  IMAD.SHL.U32 R23, R0, 0x4, RZ ;  /* 0x0000000400177824 */ /* 0x000fe200078e00ff */
[----:B------:R-:W-:Y:S01]  /*2ac0*/  SHF.R.U32.HI R22, RZ, 0x3, R3 ;  /* 0x00000003ff167819 */ /* 0x000fe20000011603 */
[C---:B------:R-:W-:Y:S01]  /*2ad0*/  IMAD R138, R21.reuse, 0x4, R138 ;  /* 0x00000004158a7824 */ /* 0x040fe200078e028a */
[----:B------:R-:W-:Y:S01]  /*2ae0*/  LOP3.LUT R24, R2, 0x8, RZ, 0xfc, !PT ;  /* 0x0000000802187812 */ /* 0x000fe200078efcff */
[----:B------:R-:W-:Y:S01]  /*2af0*/  IMAD R136, R21, 0x4, R136 ;  /* 0x0000000415887824 */ /* 0x000fe200078e0288 */
[----:B------:R-:W-:Y:S01]  /*2b00*/  LEA.HI R146, R20, R23, RZ, 0x1d ;  /* 0x0000001714927211 */ /* 0x000fe200078fe8ff */
[----:B------:R-:W-:Y:S01]  /*2b10*/  IMAD.IADD R148, R23, 0x1, R22 ;  /* 0x0000000117947824 */ /* 0x000fe200078e0216 */
[----:B------:R-:W-:-:S02]  /*2b20*/  LOP3.LUT R22, R22, 0x3f0, RZ, 0xc0, !PT ;  /* 0x000003f016167812 */ /* 0x000fc400078ec0ff */
[----:B------:R-:W-:Y:S01]  /*2b30*/  ISETP.LT.AND P6, PT, R24, 0x200, !P0 ;  /* 0x000002001800780c */ /* 0x000fe200047c1270 */
[----:B------:R-:W-:Y:S01]  /*2b40*/  STS.64 [R146], R116 ;  /* 0x0000007492007388 */ /* 0x000fe20000000a00 */
[----:B------:R-:W-:Y:S01]  /*2b50*/  LOP3.LUT R24, R2, 0x20, RZ, 0xfc, !PT ;  /* 0x0000002002187812 */ /* 0x000fe200078efcff */
[----:B------:R-:W-:Y:S01]  /*2b60*/  IMAD.IADD R149, R23, 0x1, R22 ;  /* 0x0000000117957824 */ /* 0x000fe200078e0216 */
[C---:B------:R-:W-:Y:S01]  /*2b70*/  LOP3.LUT R25, R21.reuse, 0x1400, RZ, 0xfc, !PT ;  /* 0x0000140015197812 */ /* 0x040fe200078efcff */
[----:B------:R-:W-:Y:S01]  /*2b80*/  STS.64 [R148+0x1000], R118 ;  /* 0x0010007694007388 */ /* 0x000fe20000000a00 */
[----:B------:R-:W-:Y:S02]  /*2b90*/  ISETP.LT.AND P3, PT, R24, 0x200, !P0 ;  /* 0x000002001800780c */ /* 0x000fe40004761270 */
[C---:B------:R-:W-:Y:S01]  /*2ba0*/  LOP3.LUT R24, R21.reuse, 0x1000, RZ, 0xfc, !PT ;  /* 0x0000100015187812 */ /* 0x040fe200078efcff */
[----:B------:R-:W-:Y:S01]  /*2bb0*/  STS.64 [R146+0x40], R120 ;  /* 0x0000407892007388 */ /* 0x000fe20000000a00 */
[----:B------:R-:W-:-:S02]  /*2bc0*/  LOP3.LUT R26, R21, 0x1800, RZ, 0xfc, !PT ;  /* 0x00001800151a7812 */ /* 0x000fc400078efcff */
[----:B------:R-:W-:Y:S01]  /*2bd0*/  LOP3.LUT R28, R21, 0x1c00, RZ, 0xfc, !PT ;  /* 0x00001c00151c7812 */ /* 0x000fe200078efcff */
[----:B------:R-:W-:Y:S01]  /*2be0*/  STS.64 [R148+0x1040], R122 ;  /* 0x0010407a94007388 */ /* 0x000fe20000000a00 */
[----:B------:R-:W-:Y:S02]  /*2bf0*/  SHF.R.U32.HI R24, RZ, 0x3, R24 ;  /* 0x00000003ff187819 */ /* 0x000fe40000011618 */
[----:B------:R-:W-:Y:S01]  /*2c00*/  SHF.R.U32.HI R25, RZ, 0x3, R25 ;  /* 0x00000003ff197819 */ /* 0x000fe20000011619 */
[----:B------:R-:W-:Y:S01]  /*2c10*/  STS.64 [R146+0x80], R124 ;  /* 0x0000807c92007388 */ /* 0x000fe20000000a00 */
[----:B------:R-:W-:Y:S02]  /*2c20*/  SHF.R.U32.HI R27, RZ, 0x3, R26 ;  /* 0x00000003ff1b7819 */ /* 0x000fe4000001161a */
[----:B------:R-:W-:Y:S01]  /*2c30*/  SHF.R.U32.HI R29, RZ, 0x3, R28 ;  /* 0x00000003ff1d7819 */ /* 0x000fe2000001161c */
[----:B------:R-:W-:Y:S01]  /*2c40*/  STS.64 [R149+0x1080], R126 ;  /* 0x0010807e95007388 */ /* 0x000fe20000000a00 */
[----:B------:R-:W-:-:S02]  /*2c50*/  LOP3.LUT R24, R24, 0x270, RZ, 0xc0, !PT ;  /* 0x0000027018187812 */ /* 0x000fc400078ec0ff */
[----:B------:R-:W-:Y:S01]  /*2c60*/  LOP3.LUT R26, R25, 0x2f0, RZ, 0xc0, !PT ;  /* 0x000002f0191a7812 */ /* 0x000fe200078ec0ff */
[----:B------:R-:W-:Y:S01]  /*2c70*/  STS.64 [R146+0xc0], R128 ;  /* 0x0000c08092007388 */ /* 0x000fe20000000a00 */
[----:B------:R-:W-:Y:S01]  /*2c80*/  LOP3.LUT R28, R27, 0x370, RZ, 0xc0, !PT ;  /* 0x000003701b1c7812 */ /* 0x000fe200078ec0ff */
[----:B------:R-:W-:Y:S01]  /*2c90*/  IMAD R139, R21, 0x4, R24 ;  /* 0x00000004158b7824 */ /* 0x000fe200078e0218 */
[----:B------:R-:W-:Y:S01]  /*2ca0*/  LOP3.LUT R30, R29, 0x3f0, RZ, 0xc0, !PT ;  /* 0x000003f01d1e7812 */ /* 0x000fe200078ec0ff */
[----:B------:R-:W-:Y:S01]  /*2cb0*/  STS.64 [R149+0x10c0], R130 ;  /* 0x0010c08295007388 */ /* 0x000fe20000000a00 */
[C---:B------:R-:W-:Y:S01]  /*2cc0*/  IMAD R137, R21.reuse, 0x4, R26 ;  /* 0x0000000415897824 */ /* 0x040fe200078e021a */
[----:B------:R-:W-:Y:S01]  /*2cd0*/  ISETP.LT.AND P1, PT, R2, 0x200, !P0 ;  /* 0x000002000200780c */ /* 0x000fe20004721270 */
[C---:B------:R-:W-:Y:S01]  /*2ce0*/  IMAD R3, R21.reuse, 0x4, R28 ;  /* 0x0000000415037824 */ /* 0x040fe200078e021c */
[----:B------:R-:W-:Y:S01]  /*2cf0*/  STS.64 [R146+0x100], R132 ;  /* 0x0001008492007388 */ /* 0x000fe20000000a00 */
[----:B------:R-:W-:-:S03]  /*2d00*/  IMAD R0, R21, 0x4, R30 ;  /* 0x0000000415007824 */ /* 0x000fc600078e021e */
[----:B------:R-:W-:Y:S04]  /*2d10*/  STS.64 [R149+0x1100], R134 ;  /* 0x0011008695007388 */ /* 0x000fe80000000a00 */
[----:B------:R-:W-:Y:S04]  /*2d20*/  STS.64 [R146+0x140], R112 ;  /* 0x0001407092007388 */ /* 0x000fe80000000a00 */
[----:B------:R-:W-:Y:S04]  /*2d30*/  STS.64 [R149+0x1140], R114 ;  /* 0x0011407295007388 */ /* 0x000fe80000000a00 */
[----:B------:R-:W-:Y:S04]  /*2d40*/  STS.64 [R146+0x180], R108 ;  /* 0x0001806c92007388 */ /* 0x000fe80000000a00 */
[----:B------:R-:W-:Y:S04]  /*2d50*/  STS.64 [R149+0x1180], R110 ;  /* 0x0011806e95007388 */ /* 0x000fe80000000a00 */
[----:B------:R-:W-:Y:S04]  /*2d60*/  STS.64 [R146+0x1c0], R104 ;  /* 0x0001c06892007388 */ /* 0x000fe80000000a00 */
[----:B------:R-:W-:Y:S04]  /*2d70*/  STS.64 [R149+0x11c0], R106 ;  /* 0x0011c06a95007388 */ /* 0x000fe80000000a00 */
[----:B------:R-:W-:Y:S06]  /*2d80*/  BAR.SYNC.DEFER_BLOCKING 0x0 ;  /* 0x0000000000007b1d */ /* 0x000fec0000010000 */
[----:B------:R-:W1:Y:S04]  /*2d90*/  LDS.128 R124, [R144] ;  /* 0x00000000907c7984 */ /* 0x000e680000000c00 */
[----:B------:R-:W2:Y:S04]  /*2da0*/  LDS.128 R120, [R145+0x1000] ;  /* 0x0010000091787984 */ /* 0x000ea80000000c00 */
[----:B------:R-:W3:Y:S04]  /*2db0*/  LDS.128 R116, [R138+0x2000] ;  /* 0x002000008a747984 */ /* 0x000ee80000000c00 */
[----:B------:R-:W4:Y:S04]  /*2dc0*/  LDS.128 R72, [R136+0x3000] ;  /* 0x0030000088487984 */ /* 0x000f280000000c00 */
[----:B------:R-:W1:Y:S04]  /*2dd0*/  LDS.128 R32, [R139+0x4000] ;  /* 0x004000008b207984 */ /* 0x000e680000000c00 */
[----:B------:R-:W1:Y:S04]  /*2de0*/  LDS.128 R28, [R137+0x5000] ;  /* 0x00500000891c7984 */ /* 0x000e680000000c00 */
[----:B------:R-:W1:Y:S04]  /*2df0*/  LDS.128 R24, [R3+0x6000] ;  /* 0x0060000003187984 */ /* 0x000e680000000c00 */
[----:B------:R-:W1:Y:S04]  /*2e00*/  LDS.128 R20, [R0+0x7000] ;  /* 0x0070000000147984 */ /* 0x000e680000000c00 */
[----:B------:R-:W-:Y:S06]  /*2e10*/  BAR.SYNC.DEFER_BLOCKING 0x0 ;  /* 0x0000000000007b1d */ /* 0x000fec0000010000 */
[----:B------:R-:W-:Y:S04]  /*2e20*/  STS.64 [R146], R100 ;  /* 0x0000006492007388 */ /* 0x000fe80000000a00 */
[----:B------:R-:W-:Y:S04]  /*2e30*/  STS.64 [R148+0x1000], R102 ;  /* 0x0010006694007388 */ /* 0x000fe80000000a00 */
        /* <DEDUP_REMOVED lines=16> */
[----:B------:R-:W1:Y:S04]  /*2f40*/  LDS.128 R108, [R145+0x1000] ;  /* 0x00100000916c7984 */ /* 0x000e680000000c00 */
[----:B------:R-:W1:Y:S04]  /*2f50*/  LDS.128 R96, [R138+0x2000] ;  /* 0x002000008a607984 */ /* 0x000e680000000c00 */
[----:B------:R-:W1:Y:S04]  /*2f60*/  LDS.128 R92, [R136+0x3000] ;  /* 0x00300000885c7984 */ /* 0x000e680000000c00 */
        /* <DEDUP_REMOVED lines=31> */
[----:B------:R1:W-:Y:S04]  /*3160*/  STS.64 [R146], R4 ;  /* 0x0000000492007388 */ /* 0x0003e80000000a00 */
[----:B------:R2:W-:Y:S04]  /*3170*/  STS.64 [R148+0x1000], R6 ;  /* 0x0010000694007388 */ /* 0x0005e80000000a00 */
[----:B------:R3:W-:Y:S04]  /*3180*/  STS.64 [R146+0x40], R8 ;  /* 0x0000400892007388 */ /* 0x0007e80000000a00 */
[----:B------:R4:W-:Y:S01]  /*3190*/  STS.64 [R148+0x1040], R10 ;  /* 0x0010400a94007388 */ /* 0x0009e20000000a00 */
[----:B-1----:R-:W-:Y:S01]  /*31a0*/  IMAD.MOV.U32 R4, RZ, RZ, 0x4 ;  /* 0x00000004ff047424 */ /* 0x002fe200078e00ff */
[----:B------:R-:W-:-:S02]  /*31b0*/  LOP3.LUT R5, R2, 0x30, RZ, 0xfc, !PT ;  /* 0x0000003002057812 */ /* 0x000fc400078efcff */
[----:B------:R1:W-:Y:S01]  /*31c0*/  STS.64 [R146+0x80], R12 ;  /* 0x0000800c92007388 */ /* 0x0003e20000000a00 */
[----:B--2---:R-:W-:-:S03]  /*31d0*/  IMAD.WIDE R6, R147, R4, c[0x0][0x170] ;  /* 0x00005c0093067625 */ /* 0x004fc600078e0204 */
[----:B------:R2:W-:Y:S01]  /*31e0*/  STS.64 [R149+0x1080], R14 ;  /* 0x0010800e95007388 */ /* 0x0005e20000000a00 */
[----:B---3--:R-:W-:-:S03]  /*31f0*/  IADD3 R9, R147, 0x6000, RZ ;  /* 0x0000600093097810 */ /* 0x008fc60007ffe0ff */
[----:B------:R3:W-:Y:S01]  /*3200*/  STS.64 [R146+0xc0], R16 ;  /* 0x0000c01092007388 */ /* 0x0007e20000000a00 */
[----:B----4-:R-:W-:Y:S01]  /*3210*/  IADD3 R11, R147, 0xc000, RZ ;  /* 0x0000c000930b7810 */ /* 0x010fe20007ffe0ff */
[-C--:B------:R-:W-:Y:S02]  /*3220*/  IMAD.WIDE R8, R9, R4.reuse, c[0x0][0x170] ;  /* 0x00005c0009087625 */ /* 0x080fe400078e0204 */
[----:B------:R-:W-:Y:S01]  /*3230*/  STS.64 [R149+0x10c0], R18 ;  /* 0x0010c01295007388 */ /* 0x000fe20000000a00 */
[----:B-1----:R-:W-:Y:S01]  /*3240*/  IADD3 R13, R147, 0x12000, RZ ;  /* 0x00012000930d7810 */ /* 0x002fe20007ffe0ff */
[-C--:B------:R-:W-:Y:S02]  /*3250*/  IMAD.WIDE R10, R11, R4.reuse, c[0x0][0x170] ;  /* 0x00005c000b0a7625 */ /* 0x080fe400078e0204 */
[----:B------:R-:W-:Y:S01]  /*3260*/  STS.64 [R146+0x100], R160 ;  /* 0x000100a092007388 */ /* 0x000fe20000000a00 */
[----:B--2---:R-:W-:Y:S01]  /*3270*/  IADD3 R15, R147, 0x1e000, RZ ;  /* 0x0001e000930f7810 */ /* 0x004fe20007ffe0ff */
[----:B------:R-:W-:Y:S01]  /*3280*/  IMAD.WIDE R12, R13, R4, c[0x0][0x170] ;  /* 0x00005c000d0c7625 */ /* 0x000fe200078e0204 */
[----:B------:R-:W-:Y:S01]  /*3290*/  LOP3.LUT R14, R2, 0xb0, RZ, 0xfc, !PT ;  /* 0x000000b0020e7812 */ /* 0x000fe200078efcff */
[----:B------:R-:W-:Y:S01]  /*32a0*/  STS.64 [R149+0x1100], R162 ;  /* 0x001100a295007388 */ /* 0x000fe20000000a00 */
[----:B---3--:R-:W-:-:S03]  /*32b0*/  IADD3 R17, R147, 0x24000, RZ ;  /* 0x0002400093117810 */ /* 0x008fc60007ffe0ff */
[----:B------:R-:W-:Y:S04]  /*32c0*/  STS.64 [R146+0x140], R180 ;  /* 0x000140b492007388 */ /* 0x000fe80000000a00 */
[----:B------:R-:W-:Y:S04]  /*32d0*/  STS.64 [R149+0x1140], R182 ;  /* 0x001140b695007388 */ /* 0x000fe80000000a00 */
[----:B------:R-:W-:Y:S04]  /*32e0*/  STS.64 [R146+0x180], R176 ;  /* 0x000180b092007388 */ /* 0x000fe80000000a00 */
[----:B------:R-:W-:Y:S04]  /*32f0*/  STS.64 [R149+0x1180], R178 ;  /* 0x001180b295007388 */ /* 0x000fe80000000a00 */
[----:B------:R-:W-:Y:S04]  /*3300*/  STS.64 [R146+0x1c0], R140 ;  /* 0x0001c08c92007388 */ /* 0x000fe80000000a00 */
[----:B------:R-:W-:Y:S04]  /*3310*/  STS.64 [R149+0x11c0], R142 ;  /* 0x0011c08e95007388 */ /* 0x000fe80000000a00 */
[----:B------:R-:W-:Y:S06]  /*3320*/  BAR.SYNC.DEFER_BLOCKING 0x0 ;  /* 0x0000000000007b1d */ /* 0x000fec0000010000 */
[----:B------:R1:W-:Y:S01]  /*3330*/  @P1 STG.E.128 [R6.64], R124 ;  /* 0x0000007c06001986 */ /* 0x0003e2000c101d0c */
[----:B------:R-:W-:-:S02]  /*3340*/  ISETP.LT.AND P1, PT, R5, 0x200, !P0 ;  /* 0x000002000500780c */ /* 0x000fc40004721270 */
[C---:B------:R-:W-:Y:S01]  /*3350*/  LOP3.LUT R5, R2.reuse, 0x38, RZ, 0xfc, !PT ;  /* 0x0000003802057812 */ /* 0x040fe200078efcff */
[----:B------:R2:W-:Y:S03]  /*3360*/  @P6 STG.E.128 [R8.64], R120 ;  /* 0x0000007808006986 */ /* 0x0005e6000c101d0c */
[----:B------:R-:W-:Y:S01]  /*3370*/  ISETP.LT.AND P6, PT, R5, 0x200, !P0 ;  /* 0x000002000500780c */ /* 0x000fe200047c1270 */
[----:B------:R3:W-:Y:S01]  /*3380*/  @P5 STG.E.128 [R10.64], R116 ;  /* 0x000000740a005986 */ /* 0x0007e2000c101d0c */
[----:B------:R-:W-:-:S03]  /*3390*/  LOP3.LUT R5, R2, 0x40, RZ, 0xfc, !PT ;  /* 0x0000004002057812 */ /* 0x000fc600078efcff */
[----:B------:R4:W-:Y:S01]  /*33a0*/  @P4 STG.E.128 [R12.64], R72 ;  /* 0x000000480c004986 */ /* 0x0009e2000c101d0c */
[----:B------:R-:W-:Y:S02]  /*33b0*/  ISETP.LT.AND P5, PT, R5, 0x200, !P0 ;  /* 0x000002000500780c */ /* 0x000fe400047a1270 */
[C---:B------:R-:W-:Y:S01]  /*33c0*/  LOP3.LUT R5, R2.reuse, 0x48, RZ, 0xfc, !PT ;  /* 0x0000004802057812 */ /* 0x040fe200078efcff */
[----:B------:R-:W-:Y:S01]  /*33d0*/  LDS.128 R56, [R137+0x5000] ;  /* 0x0050000089387984 */ /* 0x000fe20000000c00 */
[----:B-1----:R-:W-:Y:S02]  /*33e0*/  IADD3 R7, R147, 0x18000, RZ ;  /* 0x0001800093077810 */ /* 0x002fe40007ffe0ff */
[----:B------:R-:W-:Y:S01]  /*33f0*/  ISETP.LT.AND P4, PT, R5, 0x200, !P0 ;  /* 0x000002000500780c */ /* 0x000fe20004781270 */
[----:B------:R-:W-:Y:S01]  /*3400*/  LDS.128 R60, [R3+0x6000] ;  /* 0x00600000033c7984 */ /* 0x000fe20000000c00 */
[----:B------:R-:W-:Y:S01]  /*3410*/  LOP3.LUT R5, R2, 0x50, RZ, 0xfc, !PT ;  /* 0x0000005002057812 */ /* 0x000fe200078efcff */
[----:B------:R-:W-:-:S04]  /*3420*/  IMAD.WIDE R6, R7, R4, c[0x0][0x170] ;  /* 0x00005c0007067625 */ /* 0x000fc800078e0204 */
[-C--:B--2---:R-:W-:Y:S01]  /*3430*/  IMAD.WIDE R8, R15, R4.reuse, c[0x0][0x170] ;  /* 0x00005c000f087625 */ /* 0x084fe200078e0204 */
[----:B------:R1:W-:Y:S01]  /*3440*/  @P3 STG.E.128 [R6.64], R32 ;  /* 0x0000002006003986 */ /* 0x0003e2000c101d0c */
[----:B------:R-:W-:Y:S02]  /*3450*/  ISETP.LT.AND P3, PT, R5, 0x200, !P0 ;  /* 0x000002000500780c */ /* 0x000fe40004761270 */
[C---:B------:R-:W-:Y:S01]  /*3460*/  LOP3.LUT R5, R2.reuse, 0x58, RZ, 0xfc, !PT ;  /* 0x0000005802057812 */ /* 0x040fe200078efcff */
[-C--:B---3--:R-:W-:Y:S01]  /*3470*/  IMAD.WIDE R10, R17, R4.reuse, c[0x0][0x170] ;  /* 0x00005c00110a7625 */ /* 0x088fe200078e0204 */
[----:B------:R2:W-:Y:S01]  /*3480*/  @P2 STG.E.128 [R8.64], R28 ;  /* 0x0000001c08002986 */ /* 0x0005e2000c101d0c */
[----:B----4-:R-:W-:Y:S02]  /*3490*/  IADD3 R13, R147, 0x2a000, RZ ;  /* 0x0002a000930d7810 */ /* 0x010fe40007ffe0ff */
[----:B------:R-:W-:Y:S01]  /*34a0*/  ISETP.LT.AND P2, PT, R5, 0x200, !P0 ;  /* 0x000002000500780c */ /* 0x000fe20004741270 */
[----:B------:R3:W-:Y:S01]  /*34b0*/  @P1 STG.E.128 [R10.64], R24 ;  /* 0x000000180a001986 */ /* 0x0007e2000c101d0c */
[----:B------:R-:W-:Y:S01]  /*34c0*/  LOP3.LUT R5, R2, 0x60, RZ, 0xfc, !PT ;  /* 0x0000006002057812 */ /* 0x000fe200078efcff */
[----:B------:R-:W-:Y:S01]  /*34d0*/  IMAD.WIDE R12, R13, R4, c[0x0][0x170] ;  /* 0x00005c000d0c7625 */ /* 0x000fe200078e0204 */
[----:B------:R-:W-:Y:S01]  /*34e0*/  IADD3 R15, R147, 0x30000, RZ ;  /* 0x00030000930f7810 */ /* 0x000fe20007ffe0ff */
[----:B------:R-:W-:Y:S01]  /*34f0*/  LDS.128 R24, [R138+0x2000] ;  /* 0x002000008a187984 */ /* 0x000fe20000000c00 */
[----:B------:R-:W-:-:S02]  /*3500*/  ISETP.LT.AND P1, PT, R5, 0x200, !P0 ;  /* 0x000002000500780c */ /* 0x000fc40004721270 */
[C---:B------:R-:W-:Y:S01]  /*3510*/  LOP3.LUT R5, R2.reuse, 0x68, RZ, 0xfc, !PT ;  /* 0x0000006802057812 */ /* 0x040fe200078efcff */
[----:B------:R4:W-:Y:S01]  /*3520*/  @P6 STG.E.128 [R12.64], R20 ;  /* 0x000000140c006986 */ /* 0x0009e2000c101d0c */
[----:B------:R-:W-:Y:S01]  /*3530*/  IADD3 R17, R147, 0x36000, RZ ;  /* 0x0003600093117810 */ /* 0x000fe20007ffe0ff */
[-C--:B-1----:R-:W-:Y:S01]  /*3540*/  IMAD.WIDE R6, R15, R4.reuse, c[0x0][0x170] ;  /* 0x00005c000f067625 */ /* 0x082fe200078e0204 */
[----:B------:R-:W-:Y:S01]  /*3550*/  ISETP.LT.AND P6, PT, R5, 0x200, !P0 ;  /* 0x000002000500780c */ /* 0x000fe200047c1270 */
[----:B------:R-:W-:Y:S01]  /*3560*/  LDS.128 R20, [R145+0x1000] ;  /* 0x0010000091147984 */ /* 0x000fe20000000c00 */
[----:B------:R-:W-:Y:S01]  /*3570*/  LOP3.LUT R5, R2, 0x70, RZ, 0xfc, !PT ;  /* 0x0000007002057812 */ /* 0x000fe200078efcff */
[----:B--2---:R-:W-:Y:S01]  /*3580*/  IMAD.WIDE R8, R17, R4, c[0x0][0x170] ;  /* 0x00005c0011087625 */ /* 0x004fe200078e0204 */
[----:B------:R-:W-:Y:S01]  /*3590*/  IADD3 R15, R147, 0x42000, RZ ;  /* 0x00042000930f7810 */ /* 0x000fe20007ffe0ff */
[----:B------:R1:W-:Y:S01]  /*35a0*/  @P5 STG.E.128 [R6.64], R112 ;  /* 0x0000007006005986 */ /* 0x0003e2000c101d0c */
[----:B------:R-:W-:-:S02]  /*35b0*/  ISETP.LT.AND P5, PT, R5, 0x200, !P0 ;  /* 0x000002000500780c */ /* 0x000fc400047a1270 */
[C---:B---3--:R-:W-:Y:S01]  /*35c0*/  IADD3 R11, R147.reuse, 0x3c000, RZ ;  /* 0x0003c000930b7810 */ /* 0x048fe20007ffe0ff */
[----:B------:R2:W-:Y:S01]  /*35d0*/  @P4 STG.E.128 [R8.64], R108 ;  /* 0x0000006c08004986 */ /* 0x0005e2000c101d0c */
[C---:B------:R-:W-:Y:S02]  /*35e0*/  LOP3.LUT R5, R2.reuse, 0x78, RZ, 0xfc, !PT ;  /* 0x0000007802057812 */ /* 0x040fe400078efcff */
[----:B------:R-:W-:Y:S01]  /*35f0*/  IADD3 R17, R147, 0x48000, RZ ;  /* 0x0004800093117810 */ /* 0x000fe20007ffe0ff */
[-C--:B------:R-:W-:Y:S01]  /*3600*/  IMAD.WIDE R10, R11, R4.reuse, c[0x0][0x170] ;  /* 0x00005c000b0a7625 */ /* 0x080fe200078e0204 */
[----:B------:R-:W-:Y:S01]  /*3610*/  ISETP.LT.AND P4, PT, R5, 0x200, !P0 ;  /* 0x000002000500780c */ /* 0x000fe20004781270 */
[----:B------:R-:W-:Y:S01]  /*3620*/  LDS.128 R28, [R136+0x3000] ;  /* 0x00300000881c7984 */ /* 0x000fe20000000c00 */
[----:B------:R-:W-:Y:S01]  /*3630*/  LOP3.LUT R5, R2, 0x80, RZ, 0xfc, !PT ;  /* 0x0000008002057812 */ /* 0x000fe200078efcff */
[----:B----4-:R-:W-:Y:S01]  /*3640*/  IMAD.WIDE R12, R15, R4, c[0x0][0x170] ;  /* 0x00005c000f0c7625 */ /* 0x010fe200078e0204 */
[----:B------:R-:W-:Y:S01]  /*3650*/  IADD3 R15, R147, 0x54000, RZ ;  /* 0x00054000930f7810 */ /* 0x000fe20007ffe0ff */
[----:B------:R3:W-:Y:S01]  /*3660*/  @P3 STG.E.128 [R10.64], R96 ;  /* 0x000000600a003986 */ /* 0x0007e2000c101d0c */
[----:B------:R-:W-:-:S02]  /*3670*/  ISETP.LT.AND P3, PT, R5, 0x200, !P0 ;  /* 0x000002000500780c */ /* 0x000fc40004761270 */
[C---:B------:R-:W-:Y:S01]  /*3680*/  LOP3.LUT R5, R2.reuse, 0x88, RZ, 0xfc, !PT ;  /* 0x0000008802057812 */ /* 0x040fe200078efcff */
[-C--:B-1----:R-:W-:Y:S01]  /*3690*/  IMAD.WIDE R6, R17, R4.reuse, c[0x0][0x170] ;  /* 0x00005c0011067625 */ /* 0x082fe200078e0204 */
[----:B------:R1:W-:Y:S01]  /*36a0*/  @P2 STG.E.128 [R12.64], R92 ;  /* 0x0000005c0c002986 */ /* 0x0003e2000c101d0c */
[C---:B------:R-:W-:Y:S02]  /*36b0*/  IADD3 R17, R147.reuse, 0x5a000, RZ ;  /* 0x0005a00093117810 */ /* 0x040fe40007ffe0ff */
[----:B--2---:R-:W-:Y:S01]  /*36c0*/  IADD3 R9, R147, 0x4e000, RZ ;  /* 0x0004e00093097810 */ /* 0x004fe20007ffe0ff */
[----:B------:R2:W-:Y:S01]  /*36d0*/  @P1 STG.E.128 [R6.64], R88 ;  /* 0x0000005806001986 */ /* 0x0005e2000c101d0c */
[----:B------:R-:W-:Y:S02]  /*36e0*/  ISETP.LT.AND P2, PT, R5, 0x200, !P0 ;  /* 0x000002000500780c */ /* 0x000fe40004741270 */
[----:B------:R-:W-:Y:S01]  /*36f0*/  LOP3.LUT R5, R2, 0x90, RZ, 0xfc, !PT ;  /* 0x0000009002057812 */ /* 0x000fe200078efcff */
[----:B------:R-:W-:Y:S01]  /*3700*/  IMAD.WIDE R8, R9, R4, c[0x0][0x170] ;  /* 0x00005c0009087625 */ /* 0x000fe200078e0204 */
[----:B------:R-:W-:Y:S01]  /*3710*/  LDS.128 R32, [R139+0x4000] ;  /* 0x004000008b207984 */ /* 0x000fe20000000c00 */
[----:B------:R-:W-:-:S02]  /*3720*/  IADD3 R3, R147, 0x96000, RZ ;  /* 0x0009600093037810 */ /* 0x000fc40007ffe0ff */
[----:B------:R-:W-:Y:S01]  /*3730*/  ISETP.LT.AND P1, PT, R5, 0x200, !P0 ;  /* 0x000002000500780c */ /* 0x000fe20004721270 */
[-C--:B---3--:R-:W-:Y:S01]  /*3740*/  IMAD.WIDE R10, R15, R4.reuse, c[0x0][0x170] ;  /* 0x00005c000f0a7625 */ /* 0x088fe200078e0204 */
[C---:B------:R-:W-:Y:S01]  /*3750*/  LOP3.LUT R5, R2.reuse, 0x98, RZ, 0xfc, !PT ;  /* 0x0000009802057812 */ /* 0x040fe200078efcff */
[----:B------:R3:W-:Y:S01]  /*3760*/  @P6 STG.E.128 [R8.64], R84 ;  /* 0x0000005408006986 */ /* 0x0007e2000c101d0c */
[----:B------:R-:W-:Y:S02]  /*3770*/  IADD3 R15, R147, 0x66000, RZ ;  /* 0x00066000930f7810 */ /* 0x000fe40007ffe0ff */
[----:B------:R-:W-:Y:S01]  /*3780*/  ISETP.LT.AND P6, PT, R5, 0x200, !P0 ;  /* 0x000002000500780c */ /* 0x000fe200047c1270 */
[----:B-1----:R-:W-:Y:S01]  /*3790*/  IMAD.WIDE R12, R17, R4, c[0x0][0x170] ;  /* 0x00005c00110c7625 */ /* 0x002fe200078e0204 */
[----:B------:R-:W-:Y:S01]  /*37a0*/  LOP3.LUT R5, R2, 0xa0, RZ, 0xfc, !PT ;  /* 0x000000a002057812 */ /* 0x000fe200078efcff */
[----:B------:R1:W-:Y:S01]  /*37b0*/  @P5 STG.E.128 [R10.64], R80 ;  /* 0x000000500a005986 */ /* 0x0003e2000c101d0c */
[----:B--2---:R-:W-:-:S02]  /*37c0*/  IADD3 R7, R147, 0x60000, RZ ;  /* 0x0006000093077810 */ /* 0x004fc40007ffe0ff */
[----:B------:R-:W-:Y:S01]  /*37d0*/  ISETP.LT.AND P5, PT, R5, 0x200, !P0 ;  /* 0x000002000500780c */ /* 0x000fe200047a1270 */
[----:B------:R-:W2:Y:S01]  /*37e0*/  LDS.128 R16, [R144] ;  /* 0x0000000090107984 */ /* 0x000ea20000000c00 */
[C---:B------:R-:W-:Y:S01]  /*37f0*/  LOP3.LUT R5, R2.reuse, 0xa8, RZ, 0xfc, !PT ;  /* 0x000000a802057812 */ /* 0x040fe200078efcff */
[-C--:B------:R-:W-:Y:S02]  /*3800*/  IMAD.WIDE R6, R7, R4.reuse, c[0x0][0x170] ;  /* 0x00005c0007067625 */ /* 0x080fe400078e0204 */
[----:B------:R4:W-:Y:S01]  /*3810*/  @P4 STG.E.128 [R12.64], R76 ;  /* 0x0000004c0c004986 */ /* 0x0009e2000c101d0c */
[----:B------:R-:W-:Y:S02]  /*3820*/  ISETP.LT.AND P4, PT, R5, 0x200, !P0 ;  /* 0x000002000500780c */ /* 0x000fe40004781270 */
[----:B------:R-:W-:Y:S01]  /*3830*/  LOP3.LUT R5, R2, 0xb8, RZ, 0xfc, !PT ;  /* 0x000000b802057812 */ /* 0x000fe200078efcff */
[----:B---3--:R-:W-:Y:S01]  /*3840*/  IMAD.WIDE R8, R15, R4, c[0x0][0x170] ;  /* 0x00005c000f087625 */ /* 0x008fe200078e0204 */
[----:B------:R3:W-:Y:S01]  /*3850*/  @P3 STG.E.128 [R6.64], R104 ;  /* 0x0000006806003986 */ /* 0x0007e2000c101d0c */
[----:B------:R-:W-:-:S02]  /*3860*/  ISETP.LT.AND P3, PT, R14, 0x200, !P0 ;  /* 0x000002000e00780c */ /* 0x000fc40004761270 */
[----:B------:R-:W-:Y:S01]  /*3870*/  LOP3.LUT R14, R2, 0xe8, RZ, 0xfc, !PT ;  /* 0x000000e8020e7812 */ /* 0x000fe200078efcff */
[----:B------:R3:W-:Y:S01]  /*3880*/  @P2 STG.E.128 [R8.64], R100 ;  /* 0x0000006408002986 */ /* 0x0007e2000c101d0c */
[----:B------:R-:W-:Y:S02]  /*3890*/  ISETP.LT.AND P2, PT, R5, 0x200, !P0 ;  /* 0x000002000500780c */ /* 0x000fe40004741270 */
[C---:B-1----:R-:W-:Y:S02]  /*38a0*/  IADD3 R11, R147.reuse, 0x6c000, RZ ;  /* 0x0006c000930b7810 */ /* 0x042fe40007ffe0ff */
[C---:B------:R-:W-:Y:S02]  /*38b0*/  IADD3 R5, R147.reuse, 0x72000, RZ ;  /* 0x0007200093057810 */ /* 0x040fe40007ffe0ff */
[----:B------:R-:W-:Y:S01]  /*38c0*/  IADD3 R15, R147, 0xb4000, RZ ;  /* 0x000b4000930f7810 */ /* 0x000fe20007ffe0ff */
[----:B------:R-:W-:Y:S01]  /*38d0*/  IMAD.WIDE R10, R11, R4, c[0x0][0x170] ;  /* 0x00005c000b0a7625 */ /* 0x000fe200078e0204 */
[----:B----4-:R-:W-:-:S02]  /*38e0*/  IADD3 R13, R147, 0x78000, RZ ;  /* 0x00078000930d7810 */ /* 0x010fc40007ffe0ff */
[C---:B------:R-:W-:Y:S02]  /*38f0*/  LOP3.LUT R12, R2.reuse, 0xc0, RZ, 0xfc, !PT ;  /* 0x000000c0020c7812 */ /* 0x040fe400078efcff */
[----:B------:R1:W-:Y:S01]  /*3900*/  @P1 STG.E.128 [R10.64], R68 ;  /* 0x000000440a001986 */ /* 0x0003e2000c101d0c */
[-C--:B---3--:R-:W-:Y:S01]  /*3910*/  IMAD.WIDE R6, R5, R4.reuse, c[0x0][0x170] ;  /* 0x00005c0005067625 */ /* 0x088fe200078e0204 */
[----:B------:R-:W-:Y:S02]  /*3920*/  LOP3.LUT R5, R2, 0xc8, RZ, 0xfc, !PT ;  /* 0x000000c802057812 */ /* 0x000fe400078efcff */
[----:B------:R-:W-:Y:S01]  /*3930*/  ISETP.LT.AND P1, PT, R12, 0x200, !P0 ;  /* 0x000002000c00780c */ /* 0x000fe20004721270 */
[----:B------:R-:W-:Y:S01]  /*3940*/  IMAD.WIDE R8, R13, R4, c[0x0][0x170] ;  /* 0x00005c000d087625 */ /* 0x000fe200078e0204 */
[----:B------:R-:W-:Y:S01]  /*3950*/  IADD3 R13, R147, 0x7e000, RZ ;  /* 0x0007e000930d7810 */ /* 0x000fe20007ffe0ff */
[----:B------:R3:W-:Y:S01]  /*3960*/  @P6 STG.E.128 [R6.64], R52 ;  /* 0x0000003406006986 */ /* 0x0007e2000c101d0c */
[----:B------:R-:W-:-:S02]  /*3970*/  ISETP.LT.AND P6, PT, R5, 0x200, !P0 ;  /* 0x000002000500780c */ /* 0x000fc400047c1270 */
[C---:B------:R-:W-:Y:S01]  /*3980*/  LOP3.LUT R5, R2.reuse, 0xd0, RZ, 0xfc, !PT ;  /* 0x000000d002057812 */ /* 0x040fe200078efcff */
[----:B------:R4:W-:Y:S01]  /*3990*/  @P5 STG.E.128 [R8.64], R48 ;  /* 0x0000003008005986 */ /* 0x0009e2000c101d0c */
[C---:B------:R-:W-:Y:S02]  /*39a0*/  LOP3.LUT R12, R2.reuse, 0xd8, RZ, 0xfc, !PT ;  /* 0x000000d8020c7812 */ /* 0x040fe400078efcff */
[----:B------:R-:W-:Y:S02]  /*39b0*/  ISETP.LT.AND P5, PT, R5, 0x200, !P0 ;  /* 0x000002000500780c */ /* 0x000fe400047a1270 */
[----:B------:R-:W-:Y:S02]  /*39c0*/  LOP3.LUT R5, R2, 0xe0, RZ, 0xfc, !PT ;  /* 0x000000e002057812 */ /* 0x000fe400078efcff */
[----:B-1----:R-:W-:Y:S01]  /*39d0*/  IADD3 R11, R147, 0x84000, RZ ;  /* 0x00084000930b7810 */ /* 0x002fe20007ffe0ff */
[----:B---3--:R-:W-:Y:S01]  /*39e0*/  IMAD.WIDE R6, R13, R4, c[0x0][0x170] ;  /* 0x00005c000d067625 */ /* 0x008fe200078e0204 */
[----:B------:R-:W-:-:S03]  /*39f0*/  IADD3 R13, R147, 0x8a000, RZ ;  /* 0x0008a000930d7810 */ /* 0x000fc60007ffe0ff */
[-C--:B----4-:R-:W-:Y:S01]  /*3a00*/  IMAD.WIDE R8, R11, R4.reuse, c[0x0][0x170] ;  /* 0x00005c000b087625 */ /* 0x090fe200078e0204 */
[----:B------:R1:W-:Y:S01]  /*3a10*/  @P4 STG.E.128 [R6.64], R44 ;  /* 0x0000002c06004986 */ /* 0x0003e2000c101d0c */
[----:B------:R-:W-:Y:S02]  /*3a20*/  ISETP.LT.AND P4, PT, R12, 0x200, !P0 ;  /* 0x000002000c00780c */ /* 0x000fe40004781270 */
[-C--:B------:R-:W-:Y:S01]  /*3a30*/  IMAD.WIDE R10, R13, R4.reuse, c[0x0][0x170] ;  /* 0x00005c000d0a7625 */ /* 0x080fe200078e0204 */
[----:B------:R-:W-:Y:S01]  /*3a40*/  IADD3 R13, R147, 0x90000, RZ ;  /* 0x00090000930d7810 */ /* 0x000fe20007ffe0ff */
[----:B------:R3:W-:Y:S01]  /*3a50*/  @P3 STG.E.128 [R8.64], R36 ;  /* 0x0000002408003986 */ /* 0x0007e2000c101d0c */
[----:B------:R-:W-:Y:S02]  /*3a60*/  ISETP.LT.AND P3, PT, R5, 0x200, !P0 ;  /* 0x000002000500780c */ /* 0x000fe40004761270 */
[----:B------:R-:W-:Y:S01]  /*3a70*/  LOP3.LUT R5, R2, 0xf8, RZ, 0xfc, !PT ;  /* 0x000000f802057812 */ /* 0x000fe200078efcff */
[----:B------:R-:W-:Y:S01]  /*3a80*/  IMAD.WIDE R12, R13, R4, c[0x0][0x170] ;  /* 0x00005c000d0c7625 */ /* 0x000fe200078e0204 */
[----:B------:R4:W-:Y:S01]  /*3a90*/  @P2 STG.E.128 [R10.64], R40 ;  /* 0x000000280a002986 */ /* 0x0009e2000c101d0c */
[----:B------:R-:W-:-:S02]  /*3aa0*/  ISETP.LT.AND P2, PT, R14, 0x200, !P0 ;  /* 0x000002000e00780c */ /* 0x000fc40004741270 */
[-C--:B------:R-:W-:Y:S01]  /*3ab0*/  IMAD.WIDE R14, R15, R4.reuse, c[0x0][0x170] ;  /* 0x00005c000f0e7625 */ /* 0x080fe200078e0204 */
[----:B--2---:R2:W-:Y:S01]  /*3ac0*/  @P1 STG.E.128 [R12.64], R16 ;  /* 0x000000100c001986 */ /* 0x0045e2000c101d0c */
[----:B-1----:R-:W-:Y:S02]  /*3ad0*/  LOP3.LUT R6, R2, 0xf0, RZ, 0xfc, !PT ;  /* 0x000000f002067812 */ /* 0x002fe400078efcff */
[-C--:B------:R-:W-:Y:S01]  /*3ae0*/  IMAD.WIDE R2, R3, R4.reuse, c[0x0][0x170] ;  /* 0x00005c0003027625 */ /* 0x080fe200078e0204 */
[C---:B------:R-:W-:Y:S02]  /*3af0*/  IADD3 R7, R147.reuse, 0x9c000, RZ ;  /* 0x0009c00093077810 */ /* 0x040fe40007ffe0ff */
[----:B------:R-:W-:Y:S02]  /*3b00*/  ISETP.LT.AND P1, PT, R6, 0x200, !P0 ;  /* 0x000002000600780c */ /* 0x000fe40004721270 */
[----:B---3--:R-:W-:Y:S01]  /*3b10*/  IADD3 R9, R147, 0xa2000, RZ ;  /* 0x000a200093097810 */ /* 0x008fe20007ffe0ff */
[-C--:B------:R-:W-:Y:S01]  /*3b20*/  IMAD.WIDE R6, R7, R4.reuse, c[0x0][0x170] ;  /* 0x00005c0007067625 */ /* 0x080fe200078e0204 */
[----:B------:R-:W-:Y:S01]  /*3b30*/  ISETP.LT.AND P0, PT, R5, 0x200, !P0 ;  /* 0x000002000500780c */ /* 0x000fe20004701270 */
[----:B------:R1:W-:Y:S01]  /*3b40*/  @P6 STG.E.128 [R2.64], R20 ;  /* 0x0000001402006986 */ /* 0x0003e2000c101d0c */
[----:B----4-:R-:W-:Y:S01]  /*3b50*/  IADD3 R11, R147, 0xa8000, RZ ;  /* 0x000a8000930b7810 */ /* 0x010fe20007ffe0ff */
[-C--:B------:R-:W-:Y:S01]  /*3b60*/  IMAD.WIDE R8, R9, R4.reuse, c[0x0][0x170] ;  /* 0x00005c0009087625 */ /* 0x080fe200078e0204 */
[----:B------:R-:W-:Y:S01]  /*3b70*/  IADD3 R5, R147, 0xae000, RZ ;  /* 0x000ae00093057810 */ /* 0x000fe20007ffe0ff */
[----:B------:R1:W-:Y:S02]  /*3b80*/  @P5 STG.E.128 [R6.64], R24 ;  /* 0x0000001806005986 */ /* 0x0003e4000c101d0c */
[----:B------:R-:W-:-:S02]  /*3b90*/  IMAD.WIDE R10, R11, R4, c[0x0][0x170] ;  /* 0x00005c000b0a7625 */ /* 0x000fc400078e0204 */
[----:B------:R1:W-:Y:S02]  /*3ba0*/  @P4 STG.E.128 [R8.64], R28 ;  /* 0x0000001c08004986 */ /* 0x0003e4000c101d0c */
[----:B--2---:R-:W-:Y:S02]  /*3bb0*/  IMAD.WIDE R12, R5, R4, c[0x0][0x170] ;  /* 0x00005c00050c7625 */ /* 0x004fe400078e0204 */
[----:B------:R1:W-:Y:S04]  /*3bc0*/  @P3 STG.E.128 [R10.64], R32 ;  /* 0x000000200a003986 */ /* 0x0003e8000c101d0c */
[----:B------:R1:W-:Y:S04]  /*3bd0*/  @P2 STG.E.128 [R12.64], R56 ;  /* 0x000000380c002986 */ /* 0x0003e8000c101d0c */
[----:B------:R1:W-:Y:S01]  /*3be0*/  @P1 STG.E.128 [R14.64], R60 ;  /* 0x0000003c0e001986 */ /* 0x0003e2000c101d0c */
[----:B------:R-:W-:Y:S05]  /*3bf0*/  @!P0 EXIT ;  /* 0x000000000000894d */ /* 0x000fea0003800000 */
[----:B-1----:R-:W1:Y:S01]  /*3c00*/  LDS.128 R8, [R0+0x7000] ;  /* 0x0070000000087984 */ /* 0x002e620000000c00 */
[----:B------:R-:W-:-:S05]  /*3c10*/  IADD3 R5, R147, 0xba000, RZ ;  /* 0x000ba00093057810 */ /* 0x000fca0007ffe0ff */
[----:B------:R-:W-:-:S05]  /*3c20*/  IMAD.WIDE R4, R5, R4, c[0x0][0x170] ;  /* 0x00005c0005047625 */ /* 0x000fca00078e0204 */
[----:B-1----:R-:W-:Y:S01]  /*3c30*/  STG.E.128 [R4.64], R8 ;  /* 0x0000000804007986 */ /* 0x002fe2000c101d0c */
[----:B------:R-:W-:Y:S05]  /*3c40*/  EXIT ;  /* 0x000000000000794d */ /* 0x000fea0003800000 */
.L_x_1:
[----:B------:R-:W-:-:S00]  /*3c50*/  BRA `(.L_x_1) ;  /* 0xfffffff000007947 */ /* 0x000fc0000383ffff */
[----:B------:R-:W-:-:S00]  /*3c60*/  NOP ;  /* 0x0000000000007918 */ /* 0x000fc00000000000 */
        /* <DEDUP_REMOVED lines=9> */
.L_x_2:


//--------------------- .nv.shared.triton_mm      --------------------------
	.section	.nv.shared.triton_mm,"aw",@nobits
	.sectionflags	@""
	.align	16
